def matmul_kernel(
    a_ptr,
    b_ptr,
    c_ptr,
    M,
    N,
    K,
    stride_am,
    stride_ak,
    stride_bk,
    stride_bn,
    stride_cm,
    stride_cn,
    BLOCK_M: tl.constexpr,
    BLOCK_N: tl.constexpr,
    BLOCK_K: tl.constexpr,
    GROUP_M: tl.constexpr,
):
    pid = tl.program_id(axis=0)
    num_pid_m = tl.cdiv(M, BLOCK_M)
    num_pid_n = tl.cdiv(N, BLOCK_N)
    num_pid_in_group = GROUP_M * num_pid_n
    group_id = pid // num_pid_in_group
    first_pid_m = group_id * GROUP_M
    group_size_m = min(num_pid_m - first_pid_m, GROUP_M)
    pid_m = first_pid_m + ((pid % num_pid_in_group) % group_size_m)
    pid_n = (pid % num_pid_in_group) // group_size_m

    offs_am = (pid_m * BLOCK_M + tl.arange(0, BLOCK_M)) % M
    offs_bn = (pid_n * BLOCK_N + tl.arange(0, BLOCK_N)) % N
    offs_k = tl.arange(0, BLOCK_K)
    a_ptrs = a_ptr + offs_am[:, None] * stride_am + offs_k[None, :] * stride_ak
    b_ptrs = b_ptr + offs_k[:, None] * stride_bk + offs_bn[None, :] * stride_bn

    acc = tl.zeros((BLOCK_M, BLOCK_N), dtype=tl.float32)
    for kk in range(0, tl.cdiv(K, BLOCK_K)):
        a = tl.load(a_ptrs, mask=offs_k[None, :] < K - kk * BLOCK_K, other=0.0)
        b = tl.load(b_ptrs, mask=offs_k[:, None] < K - kk * BLOCK_K, other=0.0)
        acc = tl.dot(a, b, acc)
        a_ptrs += BLOCK_K * stride_ak
        b_ptrs += BLOCK_K * stride_bk

    c = acc.to(c_ptr.dtype.element_ty)
    offs_cm = pid_m * BLOCK_M + tl.arange(0, BLOCK_M)
    offs_cn = pid_n * BLOCK_N + tl.arange(0, BLOCK_N)
    c_ptrs = c_ptr + offs_cm[:, None] * stride_cm + offs_cn[None, :] * stride_cn
    mask = (offs_cm[:, None] < M) & (offs_cn[None, :] < N)
    tl.store(c_ptrs, c, mask=mask)

# config = {"BLOCK_K": 64, "BLOCK_M": 16, "BLOCK_N": 32, "GROUP_M": 8, "arch": "sm_90", "dtype": "bf16", "num_ctas": 1, "num_stages": 2, "num_warps": 4}
# arch = sm_90


// ===== COMPILED SASS (sm_90a) =====

	.target	sm_90a

	.elftype	@"ET_EXEC"


//--------------------- .note.nv.tkinfo           --------------------------
	.section	.note.nv.tkinfo,"",@"SHT_NOTE"
	.sectionflags	@"SHF_NOTE_NV_TKINFO"
	.tkinfo
        /*0018*/ 	.word	0x00000002
        /*0030*/ 	.string	""
        /*0030*/ 	.string	"ptxas"
        /*0030*/ 	.string	"Cuda compilation tools, release 13.0, V13.0.88"
        /*0030*/ 	.string	"Build cuda_13.0.r13.0/compiler.36424714_0"
        /*0030*/ 	.string	"-v  -suppress-debug-info  -lineinfo  -arch sm_90a "



//--------------------- .note.nv.cuinfo           --------------------------
	.section	.note.nv.cuinfo,"",@"SHT_NOTE"
	.sectionflags	@"SHF_NOTE_NV_CUINFO"
        /*0018*/ 	.short	0x0002
        /*001a*/ 	.short	0x005a
        /*001c*/ 	.short	0x0082
	.zero		2


//--------------------- .nv.info                  --------------------------
	.section	.nv.info,"",@"SHT_CUDA_INFO"
	.align	4


	//----- nvinfo : EIATTR_REGCOUNT
	.align		4
        /*0000*/ 	.byte	0x04, 0x2f
        /*0002*/ 	.short	(.L_1 - .L_0)
	.align		4
.L_0:
        /*0004*/ 	.word	index@(matmul_kernel)
        /*0008*/ 	.word	0x0000005d


	//----- nvinfo : EIATTR_FRAME_SIZE
	.align		4
.L_1:
        /*000c*/ 	.byte	0x04, 0x11
        /*000e*/ 	.short	(.L_3 - .L_2)
	.align		4
.L_2:
        /*0010*/ 	.word	index@(matmul_kernel)
        /*0014*/ 	.word	0x00000000


	//----- nvinfo : EIATTR_MIN_STACK_SIZE
	.align		4
.L_3:
        /*0018*/ 	.byte	0x04, 0x12
        /*001a*/ 	.short	(.L_5 - .L_4)
	.align		4
.L_4:
        /*001c*/ 	.word	index@(matmul_kernel)
        /*0020*/ 	.word	0x00000000
.L_5:


//--------------------- .nv.compat                --------------------------
	.section	.nv.compat,"",@"SHT_CUDA_COMPAT_INFO"
	.align	4
        /*0000*/ 	.byte	0x02, 0x09, 0x01, 0x00, 0x02, 0x02, 0x01, 0x00, 0x02, 0x05, 0x05, 0x00, 0x03, 0x07, 0x01, 0x01
        /*0010*/ 	.byte	0x02, 0x03, 0x00, 0x00, 0x02, 0x06, 0x01, 0x00, 0x04, 0x0b, 0x08, 0x00, 0x00, 0x00, 0x00, 0x00
        /*0020*/ 	.byte	0x00, 0x00, 0x00, 0x00


//--------------------- .nv.info.matmul_kernel    --------------------------
	.section	.nv.info.matmul_kernel,"",@"SHT_CUDA_INFO"
	.sectionflags	@""
	.align	4


	//----- nvinfo : EIATTR_CUDA_API_VERSION
	.align		4
        /*0000*/ 	.byte	0x04, 0x37
        /*0002*/ 	.short	(.L_7 - .L_6)
.L_6:
        /*0004*/ 	.word	0x00000082


	//----- nvinfo : EIATTR_KPARAM_INFO
	.align		4
.L_7:
        /*0008*/ 	.byte	0x04, 0x17
        /*000a*/ 	.short	(.L_9 - .L_8)
.L_8:
        /*000c*/ 	.word	0x00000000
        /*0010*/ 	.short	0x000d
        /*0012*/ 	.short	0x0048
        /*0014*/ 	.byte	0x00, 0xf4, 0x21, 0x00


	//----- nvinfo : EIATTR_KPARAM_INFO
	.align		4
.L_9:
        /*0018*/ 	.byte	0x04, 0x17
        /*001a*/ 	.short	(.L_11 - .L_10)
.L_10:
        /*001c*/ 	.word	0x00000000
        /*0020*/ 	.short	0x000c
        /*0022*/ 	.short	0x0040
        /*0024*/ 	.byte	0x00, 0xf4, 0x21, 0x00


	//----- nvinfo : EIATTR_KPARAM_INFO
	.align		4
.L_11:
        /*0028*/ 	.byte	0x04, 0x17
        /*002a*/ 	.short	(.L_13 - .L_12)
.L_12:
        /*002c*/ 	.word	0x00000000
        /*0030*/ 	.short	0x000b
        /*0032*/ 	.short	0x0038
        /*0034*/ 	.byte	0x00, 0xf0, 0x11, 0x00


	//----- nvinfo : EIATTR_KPARAM_INFO
	.align		4
.L_13:
        /*0038*/ 	.byte	0x04, 0x17
        /*003a*/ 	.short	(.L_15 - .L_14)
.L_14:
        /*003c*/ 	.word	0x00000000
        /*0040*/ 	.short	0x000a
        /*0042*/ 	.short	0x0034
        /*0044*/ 	.byte	0x00, 0xf0, 0x11, 0x00


	//----- nvinfo : EIATTR_KPARAM_INFO
	.align		4
.L_15:
        /*0048*/ 	.byte	0x04, 0x17
        /*004a*/ 	.short	(.L_17 - .L_16)
.L_16:
        /*004c*/ 	.word	0x00000000
        /*0050*/ 	.short	0x0009
        /*0052*/ 	.short	0x0030
        /*0054*/ 	.byte	0x00, 0xf0, 0x11, 0x00


	//----- nvinfo : EIATTR_KPARAM_INFO
	.align		4
.L_17:
        /*0058*/ 	.byte	0x04, 0x17
        /*005a*/ 	.short	(.L_19 - .L_18)
.L_18:
        /*005c*/ 	.word	0x00000000
        /*0060*/ 	.short	0x0008
        /*0062*/ 	.short	0x002c
        /*0064*/ 	.byte	0x00, 0xf0, 0x11, 0x00


	//----- nvinfo : EIATTR_KPARAM_INFO
	.align		4
.L_19:
        /*0068*/ 	.byte	0x04, 0x17
        /*006a*/ 	.short	(.L_21 - .L_20)
.L_20:
        /*006c*/ 	.word	0x00000000
        /*0070*/ 	.short	0x0007
        /*0072*/ 	.short	0x0028
        /*0074*/ 	.byte	0x00, 0xf0, 0x11, 0x00


	//----- nvinfo : EIATTR_KPARAM_INFO
	.align		4
.L_21:
        /*0078*/ 	.byte	0x04, 0x17
        /*007a*/ 	.short	(.L_23 - .L_22)
.L_22:
        /*007c*/ 	.word	0x00000000
        /*0080*/ 	.short	0x0006
        /*0082*/ 	.short	0x0024
        /*0084*/ 	.byte	0x00, 0xf0, 0x11, 0x00


	//----- nvinfo : EIATTR_KPARAM_INFO
	.align		4
.L_23:
        /*0088*/ 	.byte	0x04, 0x17
        /*008a*/ 	.short	(.L_25 - .L_24)
.L_24:
        /*008c*/ 	.word	0x00000000
        /*0090*/ 	.short	0x0005
        /*0092*/ 	.short	0x0020
        /*0094*/ 	.byte	0x00, 0xf0, 0x11, 0x00


	//----- nvinfo : EIATTR_KPARAM_INFO
	.align		4
.L_25:
        /*0098*/ 	.byte	0x04, 0x17
        /*009a*/ 	.short	(.L_27 - .L_26)
.L_26:
        /*009c*/ 	.word	0x00000000
        /*00a0*/ 	.short	0x0004
        /*00a2*/ 	.short	0x001c
        /*00a4*/ 	.byte	0x00, 0xf0, 0x11, 0x00


	//----- nvinfo : EIATTR_KPARAM_INFO
	.align		4
.L_27:
        /*00a8*/ 	.byte	0x04, 0x17
        /*00aa*/ 	.short	(.L_29 - .L_28)
.L_28:
        /*00ac*/ 	.word	0x00000000
        /*00b0*/ 	.short	0x0003
        /*00b2*/ 	.short	0x0018
        /*00b4*/ 	.byte	0x00, 0xf0, 0x11, 0x00


	//----- nvinfo : EIATTR_KPARAM_INFO
	.align		4
.L_29:
        /*00b8*/ 	.byte	0x04, 0x17
        /*00ba*/ 	.short	(.L_31 - .L_30)
.L_30:
        /*00bc*/ 	.word	0x00000000
        /*00c0*/ 	.short	0x0002
        /*00c2*/ 	.short	0x0010
        /*00c4*/ 	.byte	0x00, 0xf4, 0x21, 0x00


	//----- nvinfo : EIATTR_KPARAM_INFO
	.align		4
.L_31:
        /*00c8*/ 	.byte	0x04, 0x17
        /*00ca*/ 	.short	(.L_33 - .L_32)
.L_32:
        /*00cc*/ 	.word	0x00000000
        /*00d0*/ 	.short	0x0001
        /*00d2*/ 	.short	0x0008
        /*00d4*/ 	.byte	0x00, 0xf4, 0x21, 0x00


	//----- nvinfo : EIATTR_KPARAM_INFO
	.align		4
.L_33:
        /*00d8*/ 	.byte	0x04, 0x17
        /*00da*/ 	.short	(.L_35 - .L_34)
.L_34:
        /*00dc*/ 	.word	0x00000000
        /*00e0*/ 	.short	0x0000
        /*00e2*/ 	.short	0x0000
        /*00e4*/ 	.byte	0x00, 0xf4, 0x21, 0x00


	//----- nvinfo : EIATTR_SPARSE_MMA_MASK
	.align		4
.L_35:
        /*00e8*/ 	.byte	0x03, 0x50
        /*00ea*/ 	.short	0x0000


	//----- nvinfo : EIATTR_MAXREG_COUNT
	.align		4
        /*00ec*/ 	.byte	0x03, 0x1b
        /*00ee*/ 	.short	0x00ff


	//----- nvinfo : EIATTR_NUM_BARRIERS
	.align		4
        /*00f0*/ 	.byte	0x02, 0x4c
        /*00f2*/ 	.byte	0x01
	.zero		1


	//----- nvinfo : EIATTR_MERCURY_ISA_VERSION
	.align		4
        /*00f4*/ 	.byte	0x03, 0x5f
        /*00f6*/ 	.short	0x0101


	//----- nvinfo : EIATTR_EXIT_INSTR_OFFSETS
	.align		4
        /*00f8*/ 	.byte	0x04, 0x1c
        /*00fa*/ 	.short	(.L_37 - .L_36)


	//   ....[0]....
.L_36:
        /*00fc*/ 	.word	0x000029e0


	//   ....[1]....
        /*0100*/ 	.word	0x00002a10


	//----- nvinfo : EIATTR_REQNTID
	.align		4
.L_37:
        /*0104*/ 	.byte	0x04, 0x10
        /*0106*/ 	.short	(.L_39 - .L_38)
.L_38:
        /*0108*/ 	.word	0x00000080
        /*010c*/ 	.word	0x00000001
        /*0110*/ 	.word	0x00000001


	//----- nvinfo : EIATTR_CBANK_PARAM_SIZE
	.align		4
.L_39:
        /*0114*/ 	.byte	0x03, 0x19
        /*0116*/ 	.short	0x0050


	//----- nvinfo : EIATTR_PARAM_CBANK
	.align		4
        /*0118*/ 	.byte	0x04, 0x0a
        /*011a*/ 	.short	(.L_41 - .L_40)
	.align		4
.L_40:
        /*011c*/ 	.word	index@(.nv.constant0.matmul_kernel)
        /*0120*/ 	.short	0x0210
        /*0122*/ 	.short	0x0050


	//----- nvinfo : EIATTR_SW_WAR
	.align		4
.L_41:
        /*0124*/ 	.byte	0x04, 0x36
        /*0126*/ 	.short	(.L_43 - .L_42)
.L_42:
        /*0128*/ 	.word	0x00000008
.L_43:


//--------------------- .nv.callgraph             --------------------------
	.section	.nv.callgraph,"",@"SHT_CUDA_CALLGRAPH"
	.align	4
	.sectionentsize	8
	.align		4
        /*0000*/ 	.word	0x00000000
	.align		4
        /*0004*/ 	.word	0xffffffff
	.align		4
        /*0008*/ 	.word	0x00000000
	.align		4
        /*000c*/ 	.word	0xfffffffe
	.align		4
        /*0010*/ 	.word	0x00000000
	.align		4
        /*0014*/ 	.word	0xfffffffd
	.align		4
        /*0018*/ 	.word	0x00000000
	.align		4
        /*001c*/ 	.word	0xfffffffc


//--------------------- .text.matmul_kernel       --------------------------
	.section	.text.matmul_kernel,"ax",@progbits
	.align	128
        .global         matmul_kernel
        .type           matmul_kernel,@function
        .size           matmul_kernel,(.L_x_3 - matmul_kernel)
        .other          matmul_kernel,@"STO_CUDA_ENTRY STV_DEFAULT"
matmul_kernel:
.text.matmul_kernel:
[----:B------:R-:W-:Y:S08]  /*0000*/  LDC R1, c[0x0][0x28] ;  /* 0x00000a00ff017b82 */ /* 0x000ff00000000800 */
[----:B------:R-:W0:Y:S01]  /*0010*/  LDC.64 R14, c[0x0][0x228] ;  /* 0x00008a00ff0e7b82 */ /* 0x000e220000000a00 */
[----:B------:R-:W1:Y:S01]  /*0020*/  S2R R5, SR_CTAID.X ;  /* 0x0000000000057919 */ /* 0x000e620000002500 */
[----:B------:R-:W-:Y:S01]  /*0030*/  ULDC UR4, c[0x0][0x230] ;  /* 0x00008c0000047ab9 */ /* 0x000fe20000000800 */
[----:B------:R-:W-:Y:S01]  /*0040*/  UMOV UR5, 0x400 ;  /* 0x0000040000057882 */ /* 0x000fe20000000000 */
[----:B------:R-:W-:Y:S01]  /*0050*/  UIADD3 UR4, UR4, 0x3f, URZ ;  /* 0x0000003f04047890 */ /* 0x000fe2000fffe03f */
[----:B------:R-:W-:-:S03]  /*0060*/  ULDC.64 UR8, c[0x0][0x208] ;  /* 0x0000820000087ab9 */ /* 0x000fc60000000a00 */
[----:B------:R-:W2:Y:S01]  /*0070*/  S2UR UR6, SR_CgaCtaId ;  /* 0x00000000000679c3 */ /* 0x000ea20000008800 */
[----:B------:R-:W-:Y:S01]  /*0080*/  UISETP.GT.AND UP0, UPT, UR4, 0x3f, UPT ;  /* 0x0000003f0400788c */ /* 0x000fe2000bf04270 */
[----:B0-----:R-:W-:-:S05]  /*0090*/  VIADD R0, R15, 0x1f ;  /* 0x0000001f0f007836 */ /* 0x001fca0000000000 */
[----:B------:R-:W-:Y:S01]  /*00a0*/  SHF.R.S32.HI R3, RZ, 0x1f, R0 ;  /* 0x0000001fff037819 */ /* 0x000fe20000011400 */
[----:B--2---:R-:W-:-:S03]  /*00b0*/  ULEA UR5, UR6, UR5, 0x18 ;  /* 0x0000000506057291 */ /* 0x004fc6000f8ec03f */
[----:B------:R-:W-:Y:S02]  /*00c0*/  LEA.HI R3, R3, R0, RZ, 0x5 ;  /* 0x0000000003037211 */ /* 0x000fe400078f28ff */
[----:B-1----:R-:W-:Y:S02]  /*00d0*/  IABS R8, R5 ;  /* 0x0000000500087213 */ /* 0x002fe40000000000 */
[----:B------:R-:W-:-:S05]  /*00e0*/  SHF.R.S32.HI R3, RZ, 0x5, R3 ;  /* 0x00000005ff037819 */ /* 0x000fca0000011403 */
[----:B------:R-:W-:-:S05]  /*00f0*/  IMAD.SHL.U32 R4, R3, 0x8, RZ ;  /* 0x0000000803047824 */ /* 0x000fca00078e00ff */
[-C--:B------:R-:W-:Y:S02]  /*0100*/  IABS R7, R4.reuse ;  /* 0x0000000400077213 */ /* 0x080fe40000000000 */
[----:B------:R-:W-:Y:S02]  /*0110*/  IABS R10, R4 ;  /* 0x00000004000a7213 */ /* 0x000fe40000000000 */
[----:B------:R-:W0:Y:S08]  /*0120*/  I2F.RP R0, R7 ;  /* 0x0000000700007306 */ /* 0x000e300000209400 */
[----:B0-----:R-:W0:Y:S02]  /*0130*/  MUFU.RCP R0, R0 ;  /* 0x0000000000007308 */ /* 0x001e240000001000 */
[----:B0-----:R-:W-:-:S02]  /*0140*/  VIADD R2, R0, 0xffffffe ;  /* 0x0ffffffe00027836 */ /* 0x001fc40000000000 */
[----:B------:R-:W-:-:S04]  /*0150*/  IMAD.MOV R0, RZ, RZ, -R10 ;  /* 0x000000ffff007224 */ /* 0x000fc800078e0a0a */
[----:B------:R0:W1:Y:S02]  /*0160*/  F2I.FTZ.U32.TRUNC.NTZ R3, R2 ;  /* 0x0000000200037305 */ /* 0x000064000021f000 */
[----:B0-----:R-:W-:Y:S02]  /*0170*/  IMAD.MOV.U32 R2, RZ, RZ, RZ ;  /* 0x000000ffff027224 */ /* 0x001fe400078e00ff */
[----:B-1----:R-:W-:-:S04]  /*0180*/  IMAD.MOV R6, RZ, RZ, -R3 ;  /* 0x000000ffff067224 */ /* 0x002fc800078e0a03 */
[----:B------:R-:W-:Y:S02]  /*0190*/  IMAD R9, R6, R7, RZ ;  /* 0x0000000706097224 */ /* 0x000fe400078e02ff */
[----:B------:R-:W-:Y:S02]  /*01a0*/  IMAD.MOV.U32 R6, RZ, RZ, R8 ;  /* 0x000000ffff067224 */ /* 0x000fe400078e0008 */
[----:B------:R-:W-:-:S06]  /*01b0*/  IMAD.HI.U32 R3, R3, R9, R2 ;  /* 0x0000000903037227 */ /* 0x000fcc00078e0002 */
[----:B------:R-:W-:-:S04]  /*01c0*/  IMAD.HI.U32 R3, R3, R6, RZ ;  /* 0x0000000603037227 */ /* 0x000fc800078e00ff */
[----:B------:R-:W-:-:S05]  /*01d0*/  IMAD R0, R3, R0, R6 ;  /* 0x0000000003007224 */ /* 0x000fca00078e0206 */
[----:B------:R-:W-:-:S13]  /*01e0*/  ISETP.GT.U32.AND P1, PT, R7, R0, PT ;  /* 0x000000000700720c */ /* 0x000fda0003f24070 */
[----:B------:R-:W-:Y:S02]  /*01f0*/  @!P1 IMAD.IADD R0, R0, 0x1, -R7 ;  /* 0x0000000100009824 */ /* 0x000fe400078e0a07 */
[----:B------:R-:W-:Y:S01]  /*0200*/  @!P1 VIADD R3, R3, 0x1 ;  /* 0x0000000103039836 */ /* 0x000fe20000000000 */
[----:B------:R-:W-:Y:S02]  /*0210*/  ISETP.NE.AND P1, PT, R4, RZ, PT ;  /* 0x000000ff0400720c */ /* 0x000fe40003f25270 */
[----:B------:R-:W-:Y:S02]  /*0220*/  ISETP.GE.U32.AND P0, PT, R0, R7, PT ;  /* 0x000000070000720c */ /* 0x000fe40003f06070 */
[----:B------:R-:W-:-:S04]  /*0230*/  LOP3.LUT R0, R5, R4, RZ, 0x3c, !PT ;  /* 0x0000000405007212 */ /* 0x000fc800078e3cff */
[----:B------:R-:W-:Y:S01]  /*0240*/  ISETP.GE.AND P2, PT, R0, RZ, PT ;  /* 0x000000ff0000720c */ /* 0x000fe20003f46270 */
[----:B------:R-:W-:-:S06]  /*0250*/  VIADD R0, R14, 0xf ;  /* 0x0000000f0e007836 */ /* 0x000fcc0000000000 */
[----:B------:R-:W-:-:S04]  /*0260*/  @P0 VIADD R3, R3, 0x1 ;  /* 0x0000000103030836 */ /* 0x000fc80000000000 */
[----:B------:R-:W-:Y:S01]  /*0270*/  IMAD.MOV.U32 R2, RZ, RZ, R3 ;  /* 0x000000ffff027224 */ /* 0x000fe200078e0003 */
[----:B------:R-:W-:-:S03]  /*0280*/  SHF.R.S32.HI R3, RZ, 0x1f, R0 ;  /* 0x0000001fff037819 */ /* 0x000fc60000011400 */
[----:B------:R-:W-:Y:S01]  /*0290*/  @!P2 IMAD.MOV R2, RZ, RZ, -R2 ;  /* 0x000000ffff02a224 */ /* 0x000fe200078e0a02 */
[----:B------:R-:W-:Y:S02]  /*02a0*/  @!P1 LOP3.LUT R2, RZ, R4, RZ, 0x33, !PT ;  /* 0x00000004ff029212 */ /* 0x000fe400078e33ff */
[----:B------:R-:W-:-:S03]  /*02b0*/  LEA.HI R3, R3, R0, RZ, 0x4 ;  /* 0x0000000003037211 */ /* 0x000fc600078f20ff */
[----:B------:R-:W-:Y:S02]  /*02c0*/  IMAD.SHL.U32 R6, R2, 0x8, RZ ;  /* 0x0000000802067824 */ /* 0x000fe400078e00ff */
[----:B------:R-:W-:-:S03]  /*02d0*/  IMAD.MOV R2, RZ, RZ, -R2 ;  /* 0x000000ffff027224 */ /* 0x000fc600078e0a02 */
[----:B------:R-:W-:Y:S01]  /*02e0*/  LEA.HI.SX32 R3, R3, -R6, 0x1c ;  /* 0x8000000603037211 */ /* 0x000fe200078fe2ff */
[----:B------:R-:W-:-:S03]  /*02f0*/  IMAD R4, R4, R2, R5 ;  /* 0x0000000204047224 */ /* 0x000fc600078e0205 */
[----:B------:R-:W-:Y:S02]  /*0300*/  VIMNMX R11, R3, 0x8, PT ;  /* 0x00000008030b7848 */ /* 0x000fe40003fe0100 */
[----:B------:R-:W-:Y:S02]  /*0310*/  IABS R9, R4 ;  /* 0x0000000400097213 */ /* 0x000fe40000000000 */
[----:B------:R-:W-:-:S04]  /*0320*/  IABS R7, R11 ;  /* 0x0000000b00077213 */ /* 0x000fc80000000000 */
[----:B------:R-:W0:Y:S08]  /*0330*/  I2F.RP R0, R7 ;  /* 0x0000000700007306 */ /* 0x000e300000209400 */
[----:B0-----:R-:W0:Y:S02]  /*0340*/  MUFU.RCP R0, R0 ;  /* 0x0000000000007308 */ /* 0x001e240000001000 */
[----:B0-----:R-:W-:-:S06]  /*0350*/  VIADD R3, R0, 0xffffffe ;  /* 0x0ffffffe00037836 */ /* 0x001fcc0000000000 */
[----:B------:R-:W0:Y:S02]  /*0360*/  F2I.FTZ.U32.TRUNC.NTZ R3, R3 ;  /* 0x0000000300037305 */ /* 0x000e24000021f000 */
[----:B0-----:R-:W-:-:S04]  /*0370*/  IMAD.MOV R8, RZ, RZ, -R3 ;  /* 0x000000ffff087224 */ /* 0x001fc800078e0a03 */
[----:B------:R-:W-:Y:S01]  /*0380*/  IMAD.MOV.U32 R2, RZ, RZ, R8 ;  /* 0x000000ffff027224 */ /* 0x000fe200078e0008 */
[----:B------:R-:W-:-:S03]  /*0390*/  IABS R8, R11 ;  /* 0x0000000b00087213 */ /* 0x000fc60000000000 */
[----:B------:R-:W-:Y:S02]  /*03a0*/  IMAD R5, R2, R7, RZ ;  /* 0x0000000702057224 */ /* 0x000fe400078e02ff */
[----:B------:R-:W-:Y:S02]  /*03b0*/  IMAD.MOV.U32 R2, RZ, RZ, RZ ;  /* 0x000000ffff027224 */ /* 0x000fe400078e00ff */
[----:B------:R-:W-:Y:S02]  /*03c0*/  IMAD.MOV R0, RZ, RZ, -R8 ;  /* 0x000000ffff007224 */ /* 0x000fe400078e0a08 */
[----:B------:R-:W-:Y:S01]  /*03d0*/  IMAD.HI.U32 R2, R3, R5, R2 ;  /* 0x0000000503027227 */ /* 0x000fe200078e0002 */
[----:B------:R-:W-:-:S04]  /*03e0*/  LOP3.LUT R3, R4, R11, RZ, 0x3c, !PT ;  /* 0x0000000b04037212 */ /* 0x000fc800078e3cff */
[----:B------:R-:W-:Y:S01]  /*03f0*/  ISETP.GE.AND P2, PT, R3, RZ, PT ;  /* 0x000000ff0300720c */ /* 0x000fe20003f46270 */
[----:B------:R-:W-:-:S04]  /*0400*/  IMAD.HI.U32 R2, R2, R9, RZ ;  /* 0x0000000902027227 */ /* 0x000fc800078e00ff */
[----:B------:R-:W-:-:S05]  /*0410*/  IMAD R0, R2, R0, R9 ;  /* 0x0000000002007224 */ /* 0x000fca00078e0209 */
[----:B------:R-:W-:-:S13]  /*0420*/  ISETP.GT.U32.AND P1, PT, R7, R0, PT ;  /* 0x000000000700720c */ /* 0x000fda0003f24070 */
[-C--:B------:R-:W-:Y:S01]  /*0430*/  @!P1 IADD3 R0, R0, -R7.reuse, RZ ;  /* 0x8000000700009210 */ /* 0x080fe20007ffe0ff */
[----:B------:R-:W-:Y:S01]  /*0440*/  @!P1 VIADD R2, R2, 0x1 ;  /* 0x0000000102029836 */ /* 0x000fe20000000000 */
[----:B------:R-:W-:Y:S02]  /*0450*/  ISETP.NE.AND P1, PT, R11, RZ, PT ;  /* 0x000000ff0b00720c */ /* 0x000fe40003f25270 */
[----:B------:R-:W-:Y:S02]  /*0460*/  ISETP.GE.U32.AND P0, PT, R0, R7, PT ;  /* 0x000000070000720c */ /* 0x000fe40003f06070 */
[----:B------:R-:W0:Y:S11]  /*0470*/  S2R R0, SR_TID.X ;  /* 0x0000000000007919 */ /* 0x000e360000002100 */
[----:B------:R-:W-:Y:S01]  /*0480*/  @P0 VIADD R2, R2, 0x1 ;  /* 0x0000000102020836 */ /* 0x000fe20000000000 */
[----:B------:R-:W-:-:S03]  /*0490*/  PLOP3.LUT P0, PT, PT, PT, UP0, 0x80, 0x0 ;  /* 0x000000000000781c */ /* 0x000fc60003f0f008 */
[----:B------:R-:W-:-:S04]  /*04a0*/  IMAD.MOV.U32 R8, RZ, RZ, R2 ;  /* 0x000000ffff087224 */ /* 0x000fc800078e0002 */
[----:B------:R-:W-:Y:S01]  /*04b0*/  @!P2 IMAD.MOV R8, RZ, RZ, -R8 ;  /* 0x000000ffff08a224 */ /* 0x000fe200078e0a08 */
[----:B------:R-:W-:-:S05]  /*04c0*/  @!P1 LOP3.LUT R8, RZ, R11, RZ, 0x33, !PT ;  /* 0x0000000bff089212 */ /* 0x000fca00078e33ff */
[----:B------:R-:W-:Y:S01]  /*04d0*/  IMAD.MOV R2, RZ, RZ, -R8 ;  /* 0x000000ffff027224 */ /* 0x000fe200078e0a08 */
[----:B------:R-:W-:Y:S01]  /*04e0*/  @!P0 PRMT R32, RZ, 0x7610, R32 ;  /* 0x00007610ff208816 */ /* 0x000fe20000000020 */
[----:B------:R-:W-:Y:S01]  /*04f0*/  IMAD.SHL.U32 R8, R8, 0x20, RZ ;  /* 0x0000002008087824 */ /* 0x000fe200078e00ff */
[----:B------:R-:W-:Y:S01]  /*0500*/  @!P0 PRMT R34, RZ, 0x7610, R34 ;  /* 0x00007610ff228816 */ /* 0x000fe20000000022 */
[----:B------:R-:W-:Y:S01]  /*0510*/  IMAD R2, R11, R2, R4 ;  /* 0x000000020b027224 */ /* 0x000fe200078e0204 */
[----:B------:R-:W-:Y:S02]  /*0520*/  @!P0 PRMT R32, R32, 0x5410, RZ ;  /* 0x0000541020208816 */ /* 0x000fe400000000ff */
[----:B0-----:R-:W-:Y:S01]  /*0530*/  LOP3.LUT R3, R0, 0xf, RZ, 0xc0, !PT ;  /* 0x0000000f00037812 */ /* 0x001fe200078ec0ff */
[----:B------:R-:W-:Y:S01]  /*0540*/  IMAD.IADD R2, R6, 0x1, R2 ;  /* 0x0000000106027824 */ /* 0x000fe200078e0202 */
[--C-:B------:R-:W-:Y:S01]  /*0550*/  SHF.R.U32.HI R5, RZ, 0x4, R0.reuse ;  /* 0x00000004ff057819 */ /* 0x100fe20000011600 */
[----:B------:R-:W-:Y:S01]  /*0560*/  @!P0 IMAD.SHL.U32 R6, R0, 0x20, RZ ;  /* 0x0000002000068824 */ /* 0x000fe200078e00ff */
[----:B------:R-:W-:Y:S01]  /*0570*/  SHF.R.U32.HI R4, RZ, 0x4, R0 ;  /* 0x00000004ff047819 */ /* 0x000fe20000011600 */
[----:B------:R-:W-:Y:S01]  /*0580*/  IMAD R2, R2, 0x10, R3 ;  /* 0x0000001002027824 */ /* 0x000fe200078e0203 */
[----:B------:R-:W-:-:S02]  /*0590*/  LOP3.LUT R3, R0, 0x40, RZ, 0xc0, !PT ;  /* 0x0000004000037812 */ /* 0x000fc400078ec0ff */
[----:B------:R-:W-:Y:S02]  /*05a0*/  SGXT.U32 R5, R5, 0x3 ;  /* 0x000000030505781a */ /* 0x000fe40000000000 */
[----:B------:R-:W-:Y:S02]  /*05b0*/  @!P0 PRMT R34, R34, 0x5410, RZ ;  /* 0x0000541022228816 */ /* 0x000fe400000000ff */
[----:B------:R-:W-:Y:S01]  /*05c0*/  @!P0 LOP3.LUT R7, R6, 0x60, RZ, 0xc0, !PT ;  /* 0x0000006006078812 */ /* 0x000fe200078ec0ff */
[----:B------:R-:W-:Y:S06]  /*05d0*/  @!P0 BRA `(.L_x_0) ;  /* 0x00000020002c8947 */ /* 0x000fec0003800000 */
[----:B------:R-:W-:Y:S01]  /*05e0*/  IABS R17, R14 ;  /* 0x0000000e00117213 */ /* 0x000fe20000000000 */
[----:B------:R-:W-:Y:S01]  /*05f0*/  ULDC UR6, c[0x0][0x234] ;  /* 0x00008d0000067ab9 */ /* 0x000fe20000000800 */
[----:B------:R-:W-:Y:S01]  /*0600*/  IABS R13, R15 ;  /* 0x0000000f000d7213 */ /* 0x000fe20000000000 */
[----:B------:R-:W-:Y:S01]  /*0610*/  ULDC.64 UR10, c[0x0][0x210] ;  /* 0x00008400000a7ab9 */ /* 0x000fe20000000a00 */
[----:B------:R-:W0:Y:S01]  /*0620*/  I2F.RP R9, R17 ;  /* 0x0000001100097306 */ /* 0x000e220000209400 */
[----:B------:R-:W-:Y:S02]  /*0630*/  IABS R16, R2 ;  /* 0x0000000200107213 */ /* 0x000fe40000000000 */
[----:B------:R-:W-:Y:S02]  /*0640*/  ISETP.NE.AND P4, PT, R14, RZ, PT ;  /* 0x000000ff0e00720c */ /* 0x000fe40003f85270 */
[C---:B------:R-:W-:Y:S02]  /*0650*/  LOP3.LUT R63, R5.reuse, 0x30, RZ, 0xfc, !PT ;  /* 0x00000030053f7812 */ /* 0x040fe400078efcff */
[C---:B------:R-:W-:Y:S01]  /*0660*/  LOP3.LUT R69, R5.reuse, 0x28, RZ, 0xfc, !PT ;  /* 0x0000002805457812 */ /* 0x040fe200078efcff */
[----:B------:R-:W1:Y:S01]  /*0670*/  I2F.RP R6, R13 ;  /* 0x0000000d00067306 */ /* 0x000e620000209400 */
[----:B------:R-:W-:-:S02]  /*0680*/  LOP3.LUT R64, R5, 0x20, RZ, 0xfc, !PT ;  /* 0x0000002005407812 */ /* 0x000fc400078efcff */
[----:B------:R-:W-:-:S05]  /*0690*/  LOP3.LUT R62, R5, 0x18, RZ, 0xfc, !PT ;  /* 0x00000018053e7812 */ /* 0x000fca00078efcff */
[----:B0-----:R-:W0:Y:S08]  /*06a0*/  MUFU.RCP R9, R9 ;  /* 0x0000000900097308 */ /* 0x001e300000001000 */
[----:B-1----:R-:W1:Y:S01]  /*06b0*/  MUFU.RCP R6, R6 ;  /* 0x0000000600067308 */ /* 0x002e620000001000 */
[----:B0-----:R-:W-:-:S07]  /*06c0*/  VIADD R7, R9, 0xffffffe ;  /* 0x0ffffffe09077836 */ /* 0x001fce0000000000 */
[----:B------:R-:W0:Y:S01]  /*06d0*/  F2I.FTZ.U32.TRUNC.NTZ R7, R7 ;  /* 0x0000000700077305 */ /* 0x000e22000021f000 */
[----:B-1----:R-:W-:Y:S02]  /*06e0*/  VIADD R10, R6, 0xffffffe ;  /* 0x0ffffffe060a7836 */ /* 0x002fe40000000000 */
[----:B------:R-:W-:-:S05]  /*06f0*/  IMAD.MOV.U32 R6, RZ, RZ, RZ ;  /* 0x000000ffff067224 */ /* 0x000fca00078e00ff */
[----:B------:R1:W2:Y:S01]  /*0700*/  F2I.FTZ.U32.TRUNC.NTZ R11, R10 ;  /* 0x0000000a000b7305 */ /* 0x0002a2000021f000 */
[----:B0-----:R-:W-:Y:S02]  /*0710*/  IMAD.MOV R12, RZ, RZ, -R7 ;  /* 0x000000ffff0c7224 */ /* 0x001fe400078e0a07 */
[----:B-1----:R-:W-:Y:S02]  /*0720*/  IMAD.MOV.U32 R10, RZ, RZ, RZ ;  /* 0x000000ffff0a7224 */ /* 0x002fe400078e00ff */
[----:B------:R-:W-:-:S04]  /*0730*/  IMAD R19, R12, R17, RZ ;  /* 0x000000110c137224 */ /* 0x000fc800078e02ff */
[----:B------:R-:W-:Y:S01]  /*0740*/  IMAD.HI.U32 R9, R7, R19, R6 ;  /* 0x0000001307097227 */ /* 0x000fe200078e0006 */
[----:B------:R-:W-:-:S03]  /*0750*/  LEA.HI R6, R3, R8, RZ, 0x1a ;  /* 0x0000000803067211 */ /* 0x000fc600078fd0ff */
[----:B--2---:R-:W-:Y:S01]  /*0760*/  IMAD.MOV R12, RZ, RZ, -R11 ;  /* 0x000000ffff0c7224 */ /* 0x004fe200078e0a0b */
[----:B------:R-:W-:Y:S01]  /*0770*/  IABS R46, R6 ;  /* 0x00000006002e7213 */ /* 0x000fe20000000000 */
[----:B------:R-:W-:-:S04]  /*0780*/  IMAD.HI.U32 R9, R9, R16, RZ ;  /* 0x0000001009097227 */ /* 0x000fc800078e00ff */
[----:B------:R-:W-:Y:S02]  /*0790*/  IMAD.MOV R9, RZ, RZ, -R9 ;  /* 0x000000ffff097224 */ /* 0x000fe400078e0a09 */
[----:B------:R-:W-:Y:S02]  /*07a0*/  VIADD R7, R6, 0x1e ;  /* 0x0000001e06077836 */ /* 0x000fe40000000000 */
[C---:B------:R-:W-:Y:S02]  /*07b0*/  IMAD R16, R17.reuse, R9, R16 ;  /* 0x0000000911107224 */ /* 0x040fe400078e0210 */
[----:B------:R-:W-:Y:S01]  /*07c0*/  IMAD R9, R12, R13, RZ ;  /* 0x0000000d0c097224 */ /* 0x000fe200078e02ff */
[----:B------:R-:W-:Y:S01]  /*07d0*/  IABS R12, R7 ;  /* 0x00000007000c7213 */ /* 0x000fe20000000000 */
[----:B------:R-:W-:Y:S01]  /*07e0*/  VIADD R19, R6, 0x1c ;  /* 0x0000001c06137836 */ /* 0x000fe20000000000 */
[----:B------:R-:W-:Y:S01]  /*07f0*/  ISETP.GT.U32.AND P0, PT, R17, R16, PT ;  /* 0x000000101100720c */ /* 0x000fe20003f04070 */
[----:B------:R-:W-:Y:S01]  /*0800*/  IMAD.HI.U32 R9, R11, R9, R10 ;  /* 0x000000090b097227 */ /* 0x000fe200078e000a */
[----:B------:R-:W-:-:S02]  /*0810*/  ISETP.GE.AND P3, PT, R7, RZ, PT ;  /* 0x000000ff0700720c */ /* 0x000fc40003f66270 */
[----:B------:R-:W-:Y:S01]  /*0820*/  IABS R18, R19 ;  /* 0x0000001300127213 */ /* 0x000fe20000000000 */
[----:B------:R-:W-:Y:S01]  /*0830*/  VIADD R7, R6, 0x1a ;  /* 0x0000001a06077836 */ /* 0x000fe20000000000 */
[----:B------:R-:W-:Y:S01]  /*0840*/  ISETP.GE.AND P5, PT, R19, RZ, PT ;  /* 0x000000ff1300720c */ /* 0x000fe20003fa6270 */
[----:B------:R-:W-:-:S03]  /*0850*/  IMAD.HI.U32 R10, R9, R12, RZ ;  /* 0x0000000c090a7227 */ /* 0x000fc600078e00ff */
[----:B------:R-:W-:Y:S01]  /*0860*/  IABS R20, R7 ;  /* 0x0000000700147213 */ /* 0x000fe20000000000 */
[----:B------:R-:W-:Y:S01]  /*0870*/  IMAD.HI.U32 R11, R9, R18, RZ ;  /* 0x00000012090b7227 */ /* 0x000fe200078e00ff */
[----:B------:R-:W-:Y:S02]  /*0880*/  ISETP.GE.AND P2, PT, R7, RZ, PT ;  /* 0x000000ff0700720c */ /* 0x000fe40003f46270 */
[----:B------:R-:W-:Y:S01]  /*0890*/  @!P0 IADD3 R16, R16, -R17, RZ ;  /* 0x8000001110108210 */ /* 0x000fe20007ffe0ff */
[----:B------:R-:W-:Y:S01]  /*08a0*/  IMAD.MOV R10, RZ, RZ, -R10 ;  /* 0x000000ffff0a7224 */ /* 0x000fe200078e0a0a */
[----:B------:R-:W-:Y:S01]  /*08b0*/  ISETP.GE.AND P0, PT, R2, RZ, PT ;  /* 0x000000ff0200720c */ /* 0x000fe20003f06270 */
[----:B------:R-:W-:Y:S01]  /*08c0*/  IMAD.MOV R11, RZ, RZ, -R11 ;  /* 0x000000ffff0b7224 */ /* 0x000fe200078e0a0b */
[----:B------:R-:W-:Y:S01]  /*08d0*/  ISETP.GT.U32.AND P1, PT, R17, R16, PT ;  /* 0x000000101100720c */ /* 0x000fe20003f24070 */
[C---:B------:R-:W-:Y:S02]  /*08e0*/  IMAD R10, R13.reuse, R10, R12 ;  /* 0x0000000a0d0a7224 */ /* 0x040fe400078e020c */
[----:B------:R-:W-:-:S02]  /*08f0*/  IMAD R12, R13, R11, R18 ;  /* 0x0000000b0d0c7224 */ /* 0x000fc400078e0212 */
[----:B------:R-:W-:Y:S01]  /*0900*/  IMAD.HI.U32 R11, R9, R20, RZ ;  /* 0x00000014090b7227 */ /* 0x000fe200078e00ff */
[----:B------:R-:W-:-:S03]  /*0910*/  ISETP.GT.U32.AND P6, PT, R13, R10, PT ;  /* 0x0000000a0d00720c */ /* 0x000fc60003fc4070 */
[C---:B------:R-:W-:Y:S02]  /*0920*/  VIADD R19, R6.reuse, 0x18 ;  /* 0x0000001806137836 */ /* 0x040fe40000000000 */
[----:B------:R-:W-:Y:S02]  /*0930*/  VIADD R21, R6, 0x16 ;  /* 0x0000001606157836 */ /* 0x000fe40000000000 */
[----:B------:R-:W-:Y:S01]  /*0940*/  @!P1 IMAD.IADD R16, R16, 0x1, -R17 ;  /* 0x0000000110109824 */ /* 0x000fe200078e0a11 */
[----:B------:R-:W-:Y:S01]  /*0950*/  ISETP.GT.U32.AND P1, PT, R13, R12, PT ;  /* 0x0000000c0d00720c */ /* 0x000fe20003f24070 */
[----:B------:R-:W-:Y:S01]  /*0960*/  IMAD.MOV R17, RZ, RZ, -R11 ;  /* 0x000000ffff117224 */ /* 0x000fe200078e0a0b */
[----:B------:R-:W-:Y:S01]  /*0970*/  IABS R18, R19 ;  /* 0x0000001300127213 */ /* 0x000fe20000000000 */
[----:B------:R-:W-:Y:S01]  /*0980*/  IMAD.MOV.U32 R7, RZ, RZ, R16 ;  /* 0x000000ffff077224 */ /* 0x000fe200078e0010 */
[----:B------:R-:W-:Y:S01]  /*0990*/  IABS R24, R21 ;  /* 0x0000001500187213 */ /* 0x000fe20000000000 */
[----:B------:R-:W-:-:S02]  /*09a0*/  @!P6 IMAD.IADD R10, R10, 0x1, -R13 ;  /* 0x000000010a0ae824 */ /* 0x000fc400078e0a0d */
[----:B------:R-:W-:Y:S02]  /*09b0*/  IMAD R20, R13, R17, R20 ;  /* 0x000000110d147224 */ /* 0x000fe400078e0214 */
[----:B------:R-:W-:-:S03]  /*09c0*/  IMAD.HI.U32 R11, R9, R18, RZ ;  /* 0x00000012090b7227 */ /* 0x000fc600078e00ff */
[C---:B------:R-:W-:Y:S01]  /*09d0*/  ISETP.GT.U32.AND P6, PT, R13.reuse, R20, PT ;  /* 0x000000140d00720c */ /* 0x040fe20003fc4070 */
[----:B------:R-:W-:Y:S01]  /*09e0*/  @!P1 IMAD.IADD R12, R12, 0x1, -R13 ;  /* 0x000000010c0c9824 */ /* 0x000fe200078e0a0d */
[----:B------:R-:W-:Y:S01]  /*09f0*/  ISETP.GT.U32.AND P1, PT, R13, R10, PT ;  /* 0x0000000a0d00720c */ /* 0x000fe20003f24070 */
[----:B------:R-:W-:Y:S01]  /*0a00*/  @!P0 IMAD.MOV R7, RZ, RZ, -R7 ;  /* 0x000000ffff078224 */ /* 0x000fe200078e0a07 */
[----:B------:R-:W-:Y:S01]  /*0a10*/  @!P4 LOP3.LUT R7, RZ, R14, RZ, 0x33, !PT ;  /* 0x0000000eff07c212 */ /* 0x000fe200078e33ff */
[----:B------:R-:W-:Y:S01]  /*0a20*/  IMAD.MOV R11, RZ, RZ, -R11 ;  /* 0x000000ffff0b7224 */ /* 0x000fe200078e0a0b */
[----:B------:R-:W-:Y:S01]  /*0a30*/  ISETP.GE.AND P4, PT, R21, RZ, PT ;  /* 0x000000ff1500720c */ /* 0x000fe20003f86270 */
[----:B------:R-:W-:Y:S01]  /*0a40*/  VIADD R21, R6, 0x14 ;  /* 0x0000001406157836 */ /* 0x000fe20000000000 */
[----:B------:R-:W-:Y:S01]  /*0a50*/  ISETP.GE.AND P0, PT, R19, RZ, PT ;  /* 0x000000ff1300720c */ /* 0x000fe20003f06270 */
[----:B------:R-:W-:Y:S02]  /*0a60*/  IMAD R14, R13, R11, R18 ;  /* 0x0000000b0d0e7224 */ /* 0x000fe400078e0212 */
[----:B------:R-:W-:Y:S01]  /*0a70*/  IMAD.HI.U32 R16, R9, R24, RZ ;  /* 0x0000001809107227 */ /* 0x000fe200078e00ff */
[----:B------:R-:W-:-:S02]  /*0a80*/  IABS R26, R21 ;  /* 0x00000015001a7213 */ /* 0x000fc40000000000 */
[----:B------:R-:W-:Y:S01]  /*0a90*/  @!P6 IADD3 R20, R20, -R13, RZ ;  /* 0x8000000d1414e210 */ /* 0x000fe20007ffe0ff */
[----:B------:R-:W-:Y:S01]  /*0aa0*/  @!P1 IMAD.IADD R10, R10, 0x1, -R13 ;  /* 0x000000010a0a9824 */ /* 0x000fe200078e0a0d */
[C---:B------:R-:W-:Y:S01]  /*0ab0*/  ISETP.GT.U32.AND P1, PT, R13.reuse, R12, PT ;  /* 0x0000000c0d00720c */ /* 0x040fe20003f24070 */
[----:B------:R-:W-:Y:S01]  /*0ac0*/  IMAD.MOV R16, RZ, RZ, -R16 ;  /* 0x000000ffff107224 */ /* 0x000fe200078e0a10 */
[----:B------:R-:W-:Y:S01]  /*0ad0*/  ISETP.GT.U32.AND P6, PT, R13, R20, PT ;  /* 0x000000140d00720c */ /* 0x000fe20003fc4070 */
[----:B------:R-:W-:Y:S02]  /*0ae0*/  VIADD R23, R6, 0x12 ;  /* 0x0000001206177836 */ /* 0x000fe40000000000 */
[----:B------:R-:W-:-:S03]  /*0af0*/  IMAD.HI.U32 R11, R9, R26, RZ ;  /* 0x0000001a090b7227 */ /* 0x000fc600078e00ff */
[----:B------:R-:W-:Y:S01]  /*0b00*/  IABS R28, R23 ;  /* 0x00000017001c7213 */ /* 0x000fe20000000000 */
[C---:B------:R-:W-:Y:S02]  /*0b10*/  IMAD R24, R13.reuse, R16, R24 ;  /* 0x000000100d187224 */ /* 0x040fe400078e0218 */
[----:B------:R-:W-:Y:S02]  /*0b20*/  VIADD R25, R6, 0x10 ;  /* 0x0000001006197836 */ /* 0x000fe40000000000 */
[----:B------:R-:W-:Y:S01]  /*0b30*/  @!P1 IMAD.IADD R12, R12, 0x1, -R13 ;  /* 0x000000010c0c9824 */ /* 0x000fe200078e0a0d */
[C---:B------:R-:W-:Y:S01]  /*0b40*/  ISETP.GT.U32.AND P1, PT, R13.reuse, R14, PT ;  /* 0x0000000e0d00720c */ /* 0x040fe20003f24070 */
[----:B------:R-:W-:Y:S01]  /*0b50*/  IMAD.MOV R19, RZ, RZ, -R11 ;  /* 0x000000ffff137224 */ /* 0x000fe200078e0a0b */
[----:B------:R-:W-:Y:S01]  /*0b60*/  IABS R30, R25 ;  /* 0x00000019001e7213 */ /* 0x000fe20000000000 */
[----:B------:R-:W-:Y:S01]  /*0b70*/  @!P6 IMAD.IADD R20, R20, 0x1, -R13 ;  /* 0x000000011414e824 */ /* 0x000fe200078e0a0d */
[C---:B------:R-:W-:Y:S01]  /*0b80*/  ISETP.GT.U32.AND P6, PT, R13.reuse, R24, PT ;  /* 0x000000180d00720c */ /* 0x040fe20003fc4070 */
[----:B------:R-:W-:-:S02]  /*0b90*/  IMAD R26, R13, R19, R26 ;  /* 0x000000130d1a7224 */ /* 0x000fc400078e021a */
[----:B------:R-:W-:-:S04]  /*0ba0*/  IMAD.HI.U32 R16, R9, R28, RZ ;  /* 0x0000001c09107227 */ /* 0x000fc800078e00ff */
[----:B------:R-:W-:Y:S02]  /*0bb0*/  VIADD R27, R6, 0xe ;  /* 0x0000000e061b7836 */ /* 0x000fe40000000000 */
[----:B------:R-:W-:Y:S01]  /*0bc0*/  @!P1 IMAD.IADD R14, R14, 0x1, -R13 ;  /* 0x000000010e0e9824 */ /* 0x000fe200078e0a0d */
[----:B------:R-:W-:Y:S01]  /*0bd0*/  ISETP.GT.U32.AND P1, PT, R13, R26, PT ;  /* 0x0000001a0d00720c */ /* 0x000fe20003f24070 */
[----:B------:R-:W-:Y:S01]  /*0be0*/  IMAD.HI.U32 R17, R9, R30, RZ ;  /* 0x0000001e09117227 */ /* 0x000fe200078e00ff */
[----:B------:R-:W-:-:S03]  /*0bf0*/  IABS R32, R27 ;  /* 0x0000001b00207213 */ /* 0x000fc60000000000 */
[----:B------:R-:W-:Y:S02]  /*0c00*/  IMAD.MOV R16, RZ, RZ, -R16 ;  /* 0x000000ffff107224 */ /* 0x000fe400078e0a10 */
[----:B------:R-:W-:Y:S02]  /*0c10*/  VIADD R29, R6, 0xc ;  /* 0x0000000c061d7836 */ /* 0x000fe40000000000 */
[----:B------:R-:W-:Y:S02]  /*0c20*/  IMAD.MOV R17, RZ, RZ, -R17 ;  /* 0x000000ffff117224 */ /* 0x000fe400078e0a11 */
[C---:B------:R-:W-:Y:S01]  /*0c30*/  IMAD R28, R13.reuse, R16, R28 ;  /* 0x000000100d1c7224 */ /* 0x040fe200078e021c */
[----:B------:R-:W-:Y:S01]  /*0c40*/  IABS R34, R29 ;  /* 0x0000001d00227213 */ /* 0x000fe20000000000 */
[C---:B------:R-:W-:Y:S02]  /*0c50*/  IMAD R30, R13.reuse, R17, R30 ;  /* 0x000000110d1e7224 */ /* 0x040fe400078e021e */
[----:B------:R-:W-:Y:S01]  /*0c60*/  @!P6 IMAD.IADD R24, R24, 0x1, -R13 ;  /* 0x000000011818e824 */ /* 0x000fe200078e0a0d */
[----:B------:R-:W-:Y:S01]  /*0c70*/  ISETP.GT.U32.AND P6, PT, R13, R28, PT ;  /* 0x0000001c0d00720c */ /* 0x000fe20003fc4070 */
[----:B------:R-:W-:-:S04]  /*0c80*/  IMAD.HI.U32 R18, R9, R32, RZ ;  /* 0x0000002009127227 */ /* 0x000fc800078e00ff */
[----:B------:R-:W-:Y:S01]  /*0c90*/  @!P1 IMAD.IADD R26, R26, 0x1, -R13 ;  /* 0x000000011a1a9824 */ /* 0x000fe200078e0a0d */
[----:B------:R-:W-:Y:S01]  /*0ca0*/  ISETP.GT.U32.AND P1, PT, R13, R30, PT ;  /* 0x0000001e0d00720c */ /* 0x000fe20003f24070 */
[----:B------:R-:W-:Y:S02]  /*0cb0*/  IMAD.MOV R18, RZ, RZ, -R18 ;  /* 0x000000ffff127224 */ /* 0x000fe400078e0a12 */
[----:B------:R-:W-:-:S04]  /*0cc0*/  IMAD.HI.U32 R11, R9, R34, RZ ;  /* 0x00000022090b7227 */ /* 0x000fc800078e00ff */
[C---:B------:R-:W-:Y:S02]  /*0cd0*/  IMAD R32, R13.reuse, R18, R32 ;  /* 0x000000120d207224 */ /* 0x040fe400078e0220 */
[----:B------:R-:W-:Y:S02]  /*0ce0*/  IMAD.MOV R11, RZ, RZ, -R11 ;  /* 0x000000ffff0b7224 */ /* 0x000fe400078e0a0b */
[--C-:B------:R-:W-:Y:S01]  /*0cf0*/  @!P6 IMAD.IADD R28, R28, 0x1, -R13.reuse ;  /* 0x000000011c1ce824 */ /* 0x100fe200078e0a0d */
[C---:B------:R-:W-:Y:S01]  /*0d00*/  ISETP.GT.U32.AND P6, PT, R13.reuse, R32, PT ;  /* 0x000000200d00720c */ /* 0x040fe20003fc4070 */
[C---:B------:R-:W-:Y:S01]  /*0d10*/  IMAD R34, R13.reuse, R11, R34 ;  /* 0x0000000b0d227224 */ /* 0x040fe200078e0222 */
[----:B------:R-:W-:Y:S01]  /*0d20*/  @!P1 IADD3 R30, R30, -R13, RZ ;  /* 0x8000000d1e1e9210 */ /* 0x000fe20007ffe0ff */
[C---:B------:R-:W-:Y:S02]  /*0d30*/  VIADD R19, R6.reuse, 0xa ;  /* 0x0000000a06137836 */ /* 0x040fe40000000000 */
[C---:B------:R-:W-:Y:S01]  /*0d40*/  VIADD R35, R6.reuse, 0x4 ;  /* 0x0000000406237836 */ /* 0x040fe20000000000 */
[C---:B------:R-:W-:Y:S01]  /*0d50*/  ISETP.GT.U32.AND P1, PT, R13.reuse, R34, PT ;  /* 0x000000220d00720c */ /* 0x040fe20003f24070 */
[C---:B------:R-:W-:Y:S01]  /*0d60*/  VIADD R31, R6.reuse, 0x8 ;  /* 0x00000008061f7836 */ /* 0x040fe20000000000 */
[----:B------:R-:W-:Y:S01]  /*0d70*/  IABS R36, R19 ;  /* 0x0000001300247213 */ /* 0x000fe20000000000 */
[----:B------:R-:W-:Y:S01]  /*0d80*/  VIADD R33, R6, 0x6 ;  /* 0x0000000606217836 */ /* 0x000fe20000000000 */
[----:B------:R-:W-:Y:S01]  /*0d90*/  IABS R42, R35 ;  /* 0x00000023002a7213 */ /* 0x000fe20000000000 */
[----:B------:R-:W-:Y:S01]  /*0da0*/  @!P2 IMAD.MOV R20, RZ, RZ, -R20 ;  /* 0x000000ffff14a224 */ /* 0x000fe200078e0a14 */
[----:B------:R-:W-:Y:S01]  /*0db0*/  IABS R38, R31 ;  /* 0x0000001f00267213 */ /* 0x000fe20000000000 */
[----:B------:R-:W-:Y:S01]  /*0dc0*/  @!P6 IMAD.IADD R32, R32, 0x1, -R13 ;  /* 0x000000012020e824 */ /* 0x000fe200078e0a0d */
[----:B------:R-:W-:Y:S01]  /*0dd0*/  ISETP.GT.U32.AND P6, PT, R13, R14, PT ;  /* 0x0000000e0d00720c */ /* 0x000fe20003fc4070 */
[----:B------:R-:W-:Y:S01]  /*0de0*/  IMAD.HI.U32 R11, R9, R36, RZ ;  /* 0x00000024090b7227 */ /* 0x000fe200078e00ff */
[----:B------:R-:W-:-:S03]  /*0df0*/  IABS R40, R33 ;  /* 0x0000002100287213 */ /* 0x000fc60000000000 */
[----:B------:R-:W-:Y:S01]  /*0e00*/  @!P1 IMAD.IADD R34, R34, 0x1, -R13 ;  /* 0x0000000122229824 */ /* 0x000fe200078e0a0d */
[----:B------:R-:W-:Y:S01]  /*0e10*/  ISETP.GT.U32.AND P1, PT, R13, R24, PT ;  /* 0x000000180d00720c */ /* 0x000fe20003f24070 */
[----:B------:R-:W-:-:S03]  /*0e20*/  IMAD.HI.U32 R18, R9, R42, RZ ;  /* 0x0000002a09127227 */ /* 0x000fc600078e00ff */
[----:B------:R-:W-:Y:S01]  /*0e30*/  ISETP.GT.U32.AND P2, PT, R13, R34, PT ;  /* 0x000000220d00720c */ /* 0x000fe20003f44070 */
[----:B------:R-:W-:Y:S02]  /*0e40*/  IMAD.MOV R11, RZ, RZ, -R11 ;  /* 0x000000ffff0b7224 */ /* 0x000fe400078e0a0b */
[----:B------:R-:W-:Y:S02]  /*0e50*/  IMAD.MOV R18, RZ, RZ, -R18 ;  /* 0x000000ffff127224 */ /* 0x000fe400078e0a12 */
[----:B------:R-:W-:-:S04]  /*0e60*/  IMAD.HI.U32 R16, R9, R38, RZ ;  /* 0x0000002609107227 */ /* 0x000fc800078e00ff */
[C---:B------:R-:W-:Y:S02]  /*0e70*/  IMAD R36, R13.reuse, R11, R36 ;  /* 0x0000000b0d247224 */ /* 0x040fe400078e0224 */
[C---:B------:R-:W-:Y:S02]  /*0e80*/  IMAD R42, R13.reuse, R18, R42 ;  /* 0x000000120d2a7224 */ /* 0x040fe400078e022a */
[----:B------:R-:W-:Y:S01]  /*0e90*/  @!P6 IMAD.IADD R14, R14, 0x1, -R13 ;  /* 0x000000010e0ee824 */ /* 0x000fe200078e0a0d */
[----:B------:R-:W-:Y:S01]  /*0ea0*/  ISETP.GT.U32.AND P6, PT, R13, R28, PT ;  /* 0x0000001c0d00720c */ /* 0x000fe20003fc4070 */
[----:B------:R-:W-:Y:S02]  /*0eb0*/  IMAD.MOV.U32 R18, RZ, RZ, R12 ;  /* 0x000000ffff127224 */ /* 0x000fe400078e000c */
[----:B------:R-:W-:-:S04]  /*0ec0*/  IMAD.HI.U32 R17, R9, R40, RZ ;  /* 0x0000002809117227 */ /* 0x000fc800078e00ff */
[----:B------:R-:W-:Y:S02]  /*0ed0*/  IMAD.MOV R16, RZ, RZ, -R16 ;  /* 0x000000ffff107224 */ /* 0x000fe400078e0a10 */
[----:B------:R-:W-:Y:S01]  /*0ee0*/  @!P1 IMAD.IADD R24, R24, 0x1, -R13 ;  /* 0x0000000118189824 */ /* 0x000fe200078e0a0d */
[C---:B------:R-:W-:Y:S01]  /*0ef0*/  ISETP.GT.U32.AND P1, PT, R13.reuse, R36, PT ;  /* 0x000000240d00720c */ /* 0x040fe20003f24070 */
[----:B------:R-:W-:Y:S01]  /*0f00*/  @!P5 IMAD.MOV R18, RZ, RZ, -R18 ;  /* 0x000000ffff12d224 */ /* 0x000fe200078e0a12 */
[----:B------:R-:W-:Y:S01]  /*0f10*/  ISETP.GT.U32.AND P5, PT, R13, R30, PT ;  /* 0x0000001e0d00720c */ /* 0x000fe20003fa4070 */
[----:B------:R-:W-:Y:S01]  /*0f20*/  IMAD.MOV R17, RZ, RZ, -R17 ;  /* 0x000000ffff117224 */ /* 0x000fe200078e0a11 */
[----:B------:R-:W-:Y:S01]  /*0f30*/  @!P6 IADD3 R28, R28, -R13, RZ ;  /* 0x8000000d1c1ce210 */ /* 0x000fe20007ffe0ff */
[----:B------:R-:W-:-:S04]  /*0f40*/  IMAD.HI.U32 R11, R9, R46, RZ ;  /* 0x0000002e090b7227 */ /* 0x000fc800078e00ff */
[C---:B------:R-:W-:Y:S02]  /*0f50*/  IMAD R38, R13.reuse, R16, R38 ;  /* 0x000000100d267224 */ /* 0x040fe400078e0226 */
[----:B------:R-:W-:Y:S01]  /*0f60*/  IMAD.MOV.U32 R16, RZ, RZ, R10 ;  /* 0x000000ffff107224 */ /* 0x000fe200078e000a */
[----:B------:R-:W-:Y:S01]  /*0f70*/  SHF.R.S32.HI R10, RZ, 0x2, R0 ;  /* 0x00000002ff0a7819 */ /* 0x000fe20000011400 */
[----:B------:R-:W-:Y:S01]  /*0f80*/  @!P2 IMAD.IADD R34, R34, 0x1, -R13 ;  /* 0x000000012222a824 */ /* 0x000fe200078e0a0d */
[C---:B------:R-:W-:Y:S01]  /*0f90*/  ISETP.GT.U32.AND P2, PT, R13.reuse, R42, PT ;  /* 0x0000002a0d00720c */ /* 0x040fe20003f44070 */
[C---:B------:R-:W-:Y:S01]  /*0fa0*/  IMAD R40, R13.reuse, R17, R40 ;  /* 0x000000110d287224 */ /* 0x040fe200078e0228 */
[----:B------:R-:W-:Y:S01]  /*0fb0*/  SGXT R10, R10, 0x1 ;  /* 0x000000010a0a781a */ /* 0x000fe20000000200 */
[----:B------:R-:W-:Y:S02]  /*0fc0*/  IMAD.MOV R11, RZ, RZ, -R11 ;  /* 0x000000ffff0b7224 */ /* 0x000fe400078e0a0b */
[----:B------:R-:W-:Y:S01]  /*0fd0*/  @!P3 IMAD.MOV R16, RZ, RZ, -R16 ;  /* 0x000000ffff10b224 */ /* 0x000fe200078e0a10 */
[C---:B------:R-:W-:Y:S01]  /*0fe0*/  ISETP.GT.U32.AND P3, PT, R13.reuse, R26, PT ;  /* 0x0000001a0d00720c */ /* 0x040fe20003f64070 */
[----:B------:R-:W-:Y:S01]  /*0ff0*/  VIADD R37, R6, 0x2 ;  /* 0x0000000206257836 */ /* 0x000fe20000000000 */
[C---:B------:R-:W-:Y:S01]  /*1000*/  ISETP.GT.U32.AND P6, PT, R13.reuse, R40, PT ;  /* 0x000000280d00720c */ /* 0x040fe20003fc4070 */
[C---:B------:R-:W-:Y:S01]  /*1010*/  IMAD R46, R13.reuse, R11, R46 ;  /* 0x0000000b0d2e7224 */ /* 0x040fe200078e022e */
[----:B------:R-:W-:Y:S01]  /*1020*/  LOP3.LUT R11, R10, 0x90, RZ, 0xc0, !PT ;  /* 0x000000900a0b7812 */ /* 0x000fe200078ec0ff */
[--C-:B------:R-:W-:Y:S01]  /*1030*/  @!P1 IMAD.IADD R36, R36, 0x1, -R13.reuse ;  /* 0x0000000124249824 */ /* 0x100fe200078e0a0d */
[----:B------:R-:W-:Y:S01]  /*1040*/  IABS R44, R37 ;  /* 0x00000025002c7213 */ /* 0x000fe20000000000 */
[--C-:B------:R-:W-:Y:S01]  /*1050*/  @!P5 IMAD.IADD R30, R30, 0x1, -R13.reuse ;  /* 0x000000011e1ed824 */ /* 0x100fe200078e0a0d */
[----:B------:R-:W-:Y:S01]  /*1060*/  ISETP.GT.U32.AND P5, PT, R13, R46, PT ;  /* 0x0000002e0d00720c */ /* 0x000fe20003fa4070 */
[----:B------:R-:W-:Y:S01]  /*1070*/  IMAD.MOV.U32 R22, RZ, RZ, R14 ;  /* 0x000000ffff167224 */ /* 0x000fe200078e000e */
[----:B------:R-:W-:Y:S01]  /*1080*/  ISETP.GE.AND P1, PT, R23, RZ, PT ;  /* 0x000000ff1700720c */ /* 0x000fe20003f26270 */
[----:B------:R-:W-:Y:S01]  /*1090*/  @!P2 IMAD.IADD R42, R42, 0x1, -R13 ;  /* 0x000000012a2aa824 */ /* 0x000fe200078e0a0d */
[C---:B------:R-:W-:Y:S01]  /*10a0*/  ISETP.GT.U32.AND P2, PT, R13.reuse, R36, PT ;  /* 0x000000240d00720c */ /* 0x040fe20003f44070 */
[----:B------:R-:W-:Y:S01]  /*10b0*/  @!P0 IMAD.MOV R22, RZ, RZ, -R22 ;  /* 0x000000ffff168224 */ /* 0x000fe200078e0a16 */
[----:B------:R-:W-:Y:S01]  /*10c0*/  ISETP.GT.U32.AND P0, PT, R13, R32, PT ;  /* 0x000000200d00720c */ /* 0x000fe20003f04070 */
[----:B------:R-:W-:-:S04]  /*10d0*/  IMAD.HI.U32 R9, R9, R44, RZ ;  /* 0x0000002c09097227 */ /* 0x000fc800078e00ff */
[----:B------:R-:W-:Y:S01]  /*10e0*/  @!P3 IMAD.IADD R26, R26, 0x1, -R13 ;  /* 0x000000011a1ab824 */ /* 0x000fe200078e0a0d */
[----:B------:R-:W-:Y:S01]  /*10f0*/  ISETP.GT.U32.AND P3, PT, R13, R38, PT ;  /* 0x000000260d00720c */ /* 0x000fe20003f64070 */
[----:B------:R-:W-:Y:S02]  /*1100*/  IMAD.MOV R9, RZ, RZ, -R9 ;  /* 0x000000ffff097224 */ /* 0x000fe400078e0a09 */
[--C-:B------:R-:W-:Y:S01]  /*1110*/  @!P6 IMAD.IADD R40, R40, 0x1, -R13.reuse ;  /* 0x000000012828e824 */ /* 0x100fe200078e0a0d */
[----:B------:R-:W-:Y:S01]  /*1120*/  ISETP.GE.AND P6, PT, R27, RZ, PT ;  /* 0x000000ff1b00720c */ /* 0x000fe20003fc6270 */
[----:B------:R-:W-:Y:S01]  /*1130*/  IMAD R44, R13, R9, R44 ;  /* 0x000000090d2c7224 */ /* 0x000fe200078e022c */
[----:B------:R-:W-:Y:S01]  /*1140*/  LOP3.LUT R9, R0, 0x3f, RZ, 0xc0, !PT ;  /* 0x0000003f00097812 */ /* 0x000fe200078ec0ff */
[--C-:B------:R-:W-:Y:S01]  /*1150*/  @!P5 IMAD.IADD R46, R46, 0x1, -R13.reuse ;  /* 0x000000012e2ed824 */ /* 0x100fe200078e0a0d */
[----:B------:R-:W-:Y:S01]  /*1160*/  ISETP.GE.AND P5, PT, R29, RZ, PT ;  /* 0x000000ff1d00720c */ /* 0x000fe20003fa6270 */
[--C-:B------:R-:W-:Y:S01]  /*1170*/  @!P2 IMAD.IADD R36, R36, 0x1, -R13.reuse ;  /* 0x000000012424a824 */ /* 0x100fe200078e0a0d */
[----:B------:R-:W-:Y:S01]  /*1180*/  ISETP.GT.U32.AND P2, PT, R13, R44, PT ;  /* 0x0000002c0d00720c */ /* 0x000fe20003f44070 */
[--C-:B------:R-:W-:Y:S01]  /*1190*/  @!P0 IMAD.IADD R32, R32, 0x1, -R13.reuse ;  /* 0x0000000120208824 */ /* 0x100fe200078e0a0d */
[----:B------:R-:W-:Y:S01]  /*11a0*/  ISETP.GE.AND P0, PT, R21, RZ, PT ;  /* 0x000000ff1500720c */ /* 0x000fe20003f06270 */
[----:B------:R-:W-:Y:S01]  /*11b0*/  @!P3 IMAD.IADD R38, R38, 0x1, -R13 ;  /* 0x000000012626b824 */ /* 0x000fe200078e0a0d */
[----:B------:R-:W-:Y:S01]  /*11c0*/  ISETP.GE.AND P3, PT, R25, RZ, PT ;  /* 0x000000ff1900720c */ /* 0x000fe20003f66270 */
[----:B------:R-:W-:Y:S01]  /*11d0*/  @!P4 IMAD.MOV R24, RZ, RZ, -R24 ;  /* 0x000000ffff18c224 */ /* 0x000fe200078e0a18 */
[----:B------:R-:W-:Y:S01]  /*11e0*/  ISETP.GT.U32.AND P4, PT, R13, R46, PT ;  /* 0x0000002e0d00720c */ /* 0x000fe20003f84070 */
[----:B------:R-:W-:Y:S01]  /*11f0*/  @!P6 IMAD.MOV R32, RZ, RZ, -R32 ;  /* 0x000000ffff20e224 */ /* 0x000fe200078e0a20 */
[----:B------:R-:W-:Y:S01]  /*1200*/  ISETP.GE.AND P6, PT, R6, RZ, PT ;  /* 0x000000ff0600720c */ /* 0x000fe20003fc6270 */
[----:B------:R-:W-:-:S02]  /*1210*/  IMAD.SHL.U32 R6, R0, 0x20, RZ ;  /* 0x0000002000067824 */ /* 0x000fc400078e00ff */
[----:B------:R-:W-:Y:S01]  /*1220*/  @!P5 IMAD.MOV R34, RZ, RZ, -R34 ;  /* 0x000000ffff22d224 */ /* 0x000fe200078e0a22 */
[----:B------:R-:W-:Y:S01]  /*1230*/  ISETP.GE.AND P5, PT, R19, RZ, PT ;  /* 0x000000ff1300720c */ /* 0x000fe20003fa6270 */
[--C-:B------:R-:W-:Y:S01]  /*1240*/  @!P2 IMAD.IADD R44, R44, 0x1, -R13.reuse ;  /* 0x000000012c2ca824 */ /* 0x100fe200078e0a0d */
[----:B------:R-:W-:Y:S01]  /*1250*/  LOP3.LUT R19, R0, 0x7, RZ, 0xc0, !PT ;  /* 0x0000000700137812 */ /* 0x000fe200078ec0ff */
[----:B------:R-:W-:Y:S01]  /*1260*/  @!P0 IMAD.MOV R26, RZ, RZ, -R26 ;  /* 0x000000ffff1a8224 */ /* 0x000fe200078e0a1a */
[----:B------:R-:W-:Y:S01]  /*1270*/  LOP3.LUT R48, R6, 0xc00, RZ, 0xc0, !PT ;  /* 0x00000c0006307812 */ /* 0x000fe200078ec0ff */
[----:B------:R-:W-:Y:S01]  /*1280*/  @!P1 IMAD.MOV R28, RZ, RZ, -R28 ;  /* 0x000000ffff1c9224 */ /* 0x000fe200078e0a1c */
[C---:B------:R-:W-:Y:S01]  /*1290*/  ISETP.GT.U32.AND P0, PT, R13.reuse, R38, PT ;  /* 0x000000260d00720c */ /* 0x040fe20003f04070 */
[----:B------:R-:W-:Y:S01]  /*12a0*/  @!P3 IMAD.MOV R30, RZ, RZ, -R30 ;  /* 0x000000ffff1eb224 */ /* 0x000fe200078e0a1e */
[C---:B------:R-:W-:Y:S01]  /*12b0*/  ISETP.GT.U32.AND P1, PT, R13.reuse, R40, PT ;  /* 0x000000280d00720c */ /* 0x040fe20003f24070 */
[C---:B------:R-:W-:Y:S01]  /*12c0*/  IMAD.SHL.U32 R12, R0.reuse, 0x2, RZ ;  /* 0x00000002000c7824 */ /* 0x040fe200078e00ff */
[----:B------:R-:W-:Y:S01]  /*12d0*/  ISETP.GT.U32.AND P3, PT, R13, R42, PT ;  /* 0x0000002a0d00720c */ /* 0x000fe20003f64070 */
[----:B------:R-:W-:Y:S01]  /*12e0*/  IMAD R21, R19, 0x10, R48 ;  /* 0x0000001013157824 */ /* 0x000fe200078e0230 */
[----:B------:R-:W-:Y:S01]  /*12f0*/  ISETP.GT.U32.AND P2, PT, R13, R44, PT ;  /* 0x0000002c0d00720c */ /* 0x000fe20003f44070 */
[----:B------:R-:W-:Y:S01]  /*1300*/  IMAD.SHL.U32 R14, R0, 0x10, RZ ;  /* 0x00000010000e7824 */ /* 0x000fe200078e00ff */
[----:B------:R-:W-:Y:S01]  /*1310*/  LOP3.LUT R17, R11, 0x60, R6, 0xf8, !PT ;  /* 0x000000600b117812 */ /* 0x000fe200078ef806 */
[--C-:B------:R-:W-:Y:S01]  /*1320*/  @!P4 IMAD.IADD R46, R46, 0x1, -R13.reuse ;  /* 0x000000012e2ec824 */ /* 0x100fe200078e0a0d */
[----:B------:R-:W-:Y:S01]  /*1330*/  LOP3.LUT R48, R21, 0x30, R12, 0x78, !PT ;  /* 0x0000003015307812 */ /* 0x000fe200078e780c */
[----:B------:R-:W-:Y:S01]  /*1340*/  @!P5 IMAD.MOV R36, RZ, RZ, -R36 ;  /* 0x000000ffff24d224 */ /* 0x000fe200078e0a24 */
[----:B------:R-:W-:Y:S01]  /*1350*/  LOP3.LUT R17, R17, 0x10, R12, 0x78, !PT ;  /* 0x0000001011117812 */ /* 0x000fe200078e780c */
[--C-:B------:R-:W-:Y:S01]  /*1360*/  @!P0 IMAD.IADD R38, R38, 0x1, -R13.reuse ;  /* 0x0000000126268824 */ /* 0x100fe200078e0a0d */
[----:B------:R-:W-:Y:S01]  /*1370*/  LOP3.LUT R12, R14, 0x100, RZ, 0xc0, !PT ;  /* 0x000001000e0c7812 */ /* 0x000fe200078ec0ff */
[----:B------:R-:W-:Y:S01]  /*1380*/  @!P6 IMAD.MOV R46, RZ, RZ, -R46 ;  /* 0x000000ffff2ee224 */ /* 0x000fe200078e0a2e */
[----:B------:R-:W-:Y:S01]  /*1390*/  @!P1 IADD3 R40, R40, -R13, RZ ;  /* 0x8000000d28289210 */ /* 0x000fe20007ffe0ff */
[--C-:B------:R-:W-:Y:S01]  /*13a0*/  @!P3 IMAD.IADD R42, R42, 0x1, -R13.reuse ;  /* 0x000000012a2ab824 */ /* 0x100fe200078e0a0d */
[----:B------:R-:W-:Y:S01]  /*13b0*/  IADD3 R12, R17, UR5, R12 ;  /* 0x00000005110c7c10 */ /* 0x000fe2000fffe00c */
[----:B------:R-:W-:Y:S01]  /*13c0*/  @!P2 IMAD.IADD R44, R44, 0x1, -R13 ;  /* 0x000000012c2ca824 */ /* 0x000fe200078e0a0d */
[----:B------:R-:W0:Y:S01]  /*13d0*/  LDC R17, c[0x0][0x240] ;  /* 0x00009000ff117b82 */ /* 0x000e220000000800 */
[----:B------:R-:W-:Y:S01]  /*13e0*/  ISETP.NE.U32.AND P3, PT, R3, RZ, PT ;  /* 0x000000ff0300720c */ /* 0x000fe20003f65070 */
[----:B------:R-:W-:Y:S01]  /*13f0*/  IMAD.SHL.U32 R10, R9, 0x2, RZ ;  /* 0x00000002090a7824 */ /* 0x000fe200078e00ff */
[----:B------:R-:W-:Y:S01]  /*1400*/  ISETP.NE.AND P2, PT, R15, RZ, PT ;  /* 0x000000ff0f00720c */ /* 0x000fe20003f45270 */
[----:B------:R-:W-:Y:S01]  /*1410*/  IMAD R7, R7, UR6, RZ ;  /* 0x0000000607077c24 */ /* 0x000fe2000f8e02ff */
[----:B------:R-:W-:Y:S01]  /*1420*/  LOP3.LUT R13, RZ, R15, RZ, 0x33, !PT ;  /* 0x0000000fff0d7212 */ /* 0x000fe200078e33ff */
[----:B------:R-:W-:Y:S01]  /*1430*/  USHF.R.S32.HI UR6, URZ, 0x1f, UR4 ;  /* 0x0000001f3f067899 */ /* 0x000fe20008011404 */
[----:B------:R-:W-:Y:S01]  /*1440*/  SEL R11, RZ, 0x90, !P3 ;  /* 0x00000090ff0b7807 */ /* 0x000fe20005800000 */
[----:B------:R-:W1:Y:S01]  /*1450*/  LDC.64 R14, c[0x0][0x218] ;  /* 0x00008600ff0e7b82 */ /* 0x000e620000000a00 */
[----:B------:R-:W-:Y:S01]  /*1460*/  ISETP.GE.AND P0, PT, R31, RZ, PT ;  /* 0x000000ff1f00720c */ /* 0x000fe20003f06270 */
[----:B------:R-:W-:Y:S01]  /*1470*/  ULEA.HI UR6, UR6, UR4, URZ, 0x6 ;  /* 0x0000000406067291 */ /* 0x000fe2000f8f303f */
[----:B------:R-:W-:-:S02]  /*1480*/  ISETP.GE.AND P1, PT, R33, RZ, PT ;  /* 0x000000ff2100720c */ /* 0x000fc40003f26270 */
[----:B------:R-:W-:Y:S01]  /*1490*/  ISETP.GE.AND P4, PT, R35, RZ, PT ;  /* 0x000000ff2300720c */ /* 0x000fe20003f86270 */
[----:B------:R-:W-:Y:S01]  /*14a0*/  USHF.R.S32.HI UR6, URZ, 0x6, UR6 ;  /* 0x000000063f067899 */ /* 0x000fe20008011406 */
[----:B------:R-:W-:Y:S01]  /*14b0*/  ISETP.GE.AND P3, PT, R37, RZ, PT ;  /* 0x000000ff2500720c */ /* 0x000fe20003f66270 */
[----:B------:R-:W-:Y:S01]  /*14c0*/  ULDC UR4, c[0x0][0x230] ;  /* 0x00008c0000047ab9 */ /* 0x000fe20000000800 */
[C---:B------:R-:W-:Y:S02]  /*14d0*/  SEL R16, R13.reuse, R16, !P2 ;  /* 0x000000100d107207 */ /* 0x040fe40005000000 */
[C---:B------:R-:W-:Y:S02]  /*14e0*/  SEL R18, R13.reuse, R18, !P2 ;  /* 0x000000120d127207 */ /* 0x040fe40005000000 */
[C---:B------:R-:W-:Y:S01]  /*14f0*/  SEL R20, R13.reuse, R20, !P2 ;  /* 0x000000140d147207 */ /* 0x040fe20005000000 */
[----:B------:R-:W-:Y:S01]  /*1500*/  @!P0 IMAD.MOV R38, RZ, RZ, -R38 ;  /* 0x000000ffff268224 */ /* 0x000fe200078e0a26 */
[C---:B------:R-:W-:Y:S01]  /*1510*/  SEL R22, R13.reuse, R22, !P2 ;  /* 0x000000160d167207 */ /* 0x040fe20005000000 */
[----:B------:R-:W-:Y:S01]  /*1520*/  @!P1 IMAD.MOV R40, RZ, RZ, -R40 ;  /* 0x000000ffff289224 */ /* 0x000fe200078e0a28 */
[C---:B------:R-:W-:Y:S01]  /*1530*/  SEL R24, R13.reuse, R24, !P2 ;  /* 0x000000180d187207 */ /* 0x040fe20005000000 */
[----:B------:R-:W-:Y:S01]  /*1540*/  @!P4 IMAD.MOV R42, RZ, RZ, -R42 ;  /* 0x000000ffff2ac224 */ /* 0x000fe200078e0a2a */
[C---:B------:R-:W-:Y:S01]  /*1550*/  SEL R26, R13.reuse, R26, !P2 ;  /* 0x0000001a0d1a7207 */ /* 0x040fe20005000000 */
[----:B------:R-:W-:Y:S01]  /*1560*/  @!P3 IMAD.MOV R44, RZ, RZ, -R44 ;  /* 0x000000ffff2cb224 */ /* 0x000fe200078e0a2c */
[C---:B------:R-:W-:Y:S01]  /*1570*/  SEL R28, R13.reuse, R28, !P2 ;  /* 0x0000001c0d1c7207 */ /* 0x040fe20005000000 */
[-C--:B0-----:R-:W-:Y:S01]  /*1580*/  IMAD R16, R16, R17.reuse, RZ ;  /* 0x0000001110107224 */ /* 0x081fe200078e02ff */
[C---:B------:R-:W-:Y:S01]  /*1590*/  SEL R30, R13.reuse, R30, !P2 ;  /* 0x0000001e0d1e7207 */ /* 0x040fe20005000000 */
[-C--:B------:R-:W-:Y:S01]  /*15a0*/  IMAD R18, R18, R17.reuse, RZ ;  /* 0x0000001112127224 */ /* 0x080fe200078e02ff */
        /* <DEDUP_REMOVED lines=14> */
[----:B------:R-:W-:Y:S01]  /*1690*/  SEL R13, R13, R46, !P2 ;  /* 0x0000002e0d0d7207 */ /* 0x000fe20005000000 */
[-C--:B------:R-:W-:Y:S01]  /*16a0*/  IMAD R34, R34, R17.reuse, RZ ;  /* 0x0000001122227224 */ /* 0x080fe200078e02ff */
[-C--:B-1----:R-:W-:Y:S01]  /*16b0*/  LEA R79, P2, R16, R14.reuse, 0x1 ;  /* 0x0000000e104f7211 */ /* 0x082fe200078408ff */
[-C--:B------:R-:W-:Y:S01]  /*16c0*/  IMAD R38, R38, R17.reuse, RZ ;  /* 0x0000001126267224 */ /* 0x080fe200078e02ff */
[-C--:B------:R-:W-:Y:S01]  /*16d0*/  LEA R76, P3, R18, R14.reuse, 0x1 ;  /* 0x0000000e124c7211 */ /* 0x080fe200078608ff */
[----:B------:R-:W-:Y:S01]  /*16e0*/  IMAD R41, R44, R17, RZ ;  /* 0x000000112c297224 */ /* 0x000fe200078e02ff */
[----:B------:R-:W-:Y:S01]  /*16f0*/  LEA.HI.X.SX32 R78, R16, R15, 0x1, P2 ;  /* 0x0000000f104e7211 */ /* 0x000fe200010f0eff */
[-C--:B------:R-:W-:Y:S01]  /*1700*/  IMAD R36, R36, R17.reuse, RZ ;  /* 0x0000001124247224 */ /* 0x080fe200078e02ff */
[----:B------:R-:W0:Y:S01]  /*1710*/  LDC R16, c[0x0][0x23c] ;  /* 0x00008f00ff107b82 */ /* 0x000e220000000800 */
[-C--:B------:R-:W-:Y:S01]  /*1720*/  LEA R74, P4, R20, R14.reuse, 0x1 ;  /* 0x0000000e144a7211 */ /* 0x080fe200078808ff */
[-C--:B------:R-:W-:Y:S01]  /*1730*/  IMAD R49, R40, R17.reuse, RZ ;  /* 0x0000001128317224 */ /* 0x080fe200078e02ff */
[-C--:B------:R-:W-:Y:S01]  /*1740*/  LEA R60, P5, R22, R14.reuse, 0x1 ;  /* 0x0000000e163c7211 */ /* 0x080fe200078a08ff */
[-C--:B------:R-:W-:Y:S01]  /*1750*/  IMAD R43, R42, R17.reuse, RZ ;  /* 0x000000112a2b7224 */ /* 0x080fe200078e02ff */
[----:B------:R-:W-:Y:S01]  /*1760*/  LEA R56, P1, R26, R14, 0x1 ;  /* 0x0000000e1a387211 */ /* 0x000fe200078208ff */
[----:B------:R-:W-:Y:S01]  /*1770*/  IMAD R13, R13, R17, RZ ;  /* 0x000000110d0d7224 */ /* 0x000fe200078e02ff */
[----:B------:R-:W-:-:S02]  /*1780*/  LEA.HI.X.SX32 R77, R18, R15, 0x1, P3 ;  /* 0x0000000f124d7211 */ /* 0x000fc400018f0eff */
[-C--:B------:R-:W-:Y:S02]  /*1790*/  LEA.HI.X.SX32 R75, R20, R15.reuse, 0x1, P4 ;  /* 0x0000000f144b7211 */ /* 0x080fe400020f0eff */
[----:B------:R-:W-:Y:S02]  /*17a0*/  LEA.HI.X.SX32 R61, R22, R15, 0x1, P5 ;  /* 0x0000000f163d7211 */ /* 0x000fe400028f0eff */
[-C--:B------:R-:W-:Y:S02]  /*17b0*/  LEA R59, P6, R24, R14.reuse, 0x1 ;  /* 0x0000000e183b7211 */ /* 0x080fe400078c08ff */
[-C--:B------:R-:W-:Y:S02]  /*17c0*/  LEA R54, P2, R28, R14.reuse, 0x1 ;  /* 0x0000000e1c367211 */ /* 0x080fe400078408ff */
[-C--:B------:R-:W-:Y:S02]  /*17d0*/  LEA R73, P3, R30, R14.reuse, 0x1 ;  /* 0x0000000e1e497211 */ /* 0x080fe400078608ff */
[----:B------:R-:W-:-:S02]  /*17e0*/  LEA R52, P4, R32, R14, 0x1 ;  /* 0x0000000e20347211 */ /* 0x000fc400078808ff */
[----:B------:R-:W-:Y:S02]  /*17f0*/  LEA R44, P5, R34, R14, 0x1 ;  /* 0x0000000e222c7211 */ /* 0x000fe400078a08ff */
[----:B------:R-:W-:Y:S01]  /*1800*/  LOP3.LUT R10, R11, R10, RZ, 0x3c, !PT ;  /* 0x0000000a0b0a7212 */ /* 0x000fe200078e3cff */
[----:B------:R-:W-:Y:S01]  /*1810*/  IMAD R11, R19, 0x80, R48 ;  /* 0x00000080130b7824 */ /* 0x000fe200078e0230 */
[-C--:B------:R-:W-:Y:S01]  /*1820*/  LEA.HI.X.SX32 R57, R26, R15.reuse, 0x1, P1 ;  /* 0x0000000f1a397211 */ /* 0x080fe200008f0eff */
[----:B0-----:R-:W-:Y:S01]  /*1830*/  IMAD R66, R9, R16, RZ ;  /* 0x0000001009427224 */ /* 0x001fe200078e02ff */
[-C--:B------:R-:W-:Y:S02]  /*1840*/  LEA.HI.X.SX32 R58, R24, R15.reuse, 0x1, P6 ;  /* 0x0000000f183a7211 */ /* 0x080fe400030f0eff */
[----:B------:R-:W-:Y:S02]  /*1850*/  LEA R84, P1, R38, R14, 0x1 ;  /* 0x0000000e26547211 */ /* 0x000fe400078208ff */
[----:B------:R-:W-:-:S02]  /*1860*/  LEA.HI.X.SX32 R55, R28, R15, 0x1, P2 ;  /* 0x0000000f1c377211 */ /* 0x000fc400010f0eff */
[-C--:B------:R-:W-:Y:S02]  /*1870*/  LEA.HI.X.SX32 R83, R30, R15.reuse, 0x1, P3 ;  /* 0x0000000f1e537211 */ /* 0x080fe400018f0eff */
[-C--:B------:R-:W-:Y:S02]  /*1880*/  LEA.HI.X.SX32 R53, R32, R15.reuse, 0x1, P4 ;  /* 0x0000000f20357211 */ /* 0x080fe400020f0eff */
[----:B------:R-:W-:Y:S02]  /*1890*/  CS2R R32, SRZ ;  /* 0x0000000000207805 */ /* 0x000fe4000001ff00 */
[----:B------:R-:W-:Y:S02]  /*18a0*/  LEA.HI.X.SX32 R45, R34, R15, 0x1, P5 ;  /* 0x0000000f222d7211 */ /* 0x000fe400028f0eff */
[----:B------:R-:W-:Y:S02]  /*18b0*/  CS2R R34, SRZ ;  /* 0x0000000000227805 */ /* 0x000fe4000001ff00 */
[----:B------:R-:W-:-:S02]  /*18c0*/  LEA R47, P6, R36, R14, 0x1 ;  /* 0x0000000e242f7211 */ /* 0x000fc400078c08ff */
[-C--:B------:R-:W-:Y:S02]  /*18d0*/  LEA R48, P2, R49, R14.reuse, 0x1 ;  /* 0x0000000e31307211 */ /* 0x080fe400078408ff */
[-C--:B------:R-:W-:Y:S02]  /*18e0*/  LEA R40, P3, R43, R14.reuse, 0x1 ;  /* 0x0000000e2b287211 */ /* 0x080fe400078608ff */
[-C--:B------:R-:W-:Y:S02]  /*18f0*/  LEA R42, P4, R41, R14.reuse, 0x1 ;  /* 0x0000000e292a7211 */ /* 0x080fe400078808ff */
[----:B------:R-:W-:Y:S01]  /*1900*/  LEA R31, P5, R13, R14, 0x1 ;  /* 0x0000000e0d1f7211 */ /* 0x000fe200078a08ff */
[----:B------:R-:W-:Y:S01]  /*1910*/  VIADD R14, R4, 0x38 ;  /* 0x00000038040e7836 */ /* 0x000fe20000000000 */
[-C--:B------:R-:W-:Y:S02]  /*1920*/  LEA.HI.X.SX32 R39, R38, R15.reuse, 0x1, P1 ;  /* 0x0000000f26277211 */ /* 0x080fe400008f0eff */
[----:B------:R-:W-:-:S02]  /*1930*/  LEA.HI.X.SX32 R46, R36, R15, 0x1, P6 ;  /* 0x0000000f242e7211 */ /* 0x000fc400030f0eff */
[-C--:B------:R-:W-:Y:S02]  /*1940*/  LEA.HI.X.SX32 R49, R49, R15.reuse, 0x1, P2 ;  /* 0x0000000f31317211 */ /* 0x080fe400010f0eff */
[-C--:B------:R-:W-:Y:S02]  /*1950*/  LEA.HI.X.SX32 R43, R43, R15.reuse, 0x1, P3 ;  /* 0x0000000f2b2b7211 */ /* 0x080fe400018f0eff */
[-C--:B------:R-:W-:Y:S02]  /*1960*/  LEA.HI.X.SX32 R41, R41, R15.reuse, 0x1, P4 ;  /* 0x0000000f29297211 */ /* 0x080fe400020f0eff */
[----:B------:R-:W-:Y:S02]  /*1970*/  LEA.HI.X.SX32 R38, R13, R15, 0x1, P5 ;  /* 0x0000000f0d267211 */ /* 0x000fe400028f0eff */
[----:B------:R-:W-:Y:S01]  /*1980*/  LEA R80, P0, R7, UR10, 0x1 ;  /* 0x0000000a07507c11 */ /* 0x000fe2000f8008ff */
[----:B------:R-:W-:Y:S01]  /*1990*/  ULDC UR10, c[0x0][0x238] ;  /* 0x00008e00000a7ab9 */ /* 0x000fe20000000800 */
[C---:B------:R-:W-:Y:S01]  /*19a0*/  LOP3.LUT R13, R5.reuse, 0x10, RZ, 0xfc, !PT ;  /* 0x00000010050d7812 */ /* 0x040fe200078efcff */
[----:B------:R-:W-:Y:S01]  /*19b0*/  IMAD R14, R14, UR10, RZ ;  /* 0x0000000a0e0e7c24 */ /* 0x000fe2000f8e02ff */
[----:B------:R-:W-:Y:S01]  /*19c0*/  LOP3.LUT R15, R5, 0x8, RZ, 0xfc, !PT ;  /* 0x00000008050f7812 */ /* 0x000fe200078efcff */
[----:B------:R-:W-:Y:S01]  /*19d0*/  IMAD R63, R63, UR10, RZ ;  /* 0x0000000a3f3f7c24 */ /* 0x000fe2000f8e02ff */
[----:B------:R-:W-:Y:S01]  /*19e0*/  LEA.HI.X.SX32 R81, R7, UR11, 0x1, P0 ;  /* 0x0000000b07517c11 */ /* 0x000fe200080f0eff */
[----:B------:R-:W-:Y:S01]  /*19f0*/  IMAD R69, R69, UR10, RZ ;  /* 0x0000000a45457c24 */ /* 0x000fe2000f8e02ff */
[----:B------:R-:W-:Y:S01]  /*1a00*/  LOP3.LUT R7, R6, 0x60, RZ, 0xc0, !PT ;  /* 0x0000006006077812 */ /* 0x000fe200078ec0ff */
[----:B------:R-:W-:Y:S01]  /*1a10*/  IMAD R64, R64, UR10, RZ ;  /* 0x0000000a40407c24 */ /* 0x000fe2000f8e02ff */
[----:B------:R-:W-:Y:S01]  /*1a20*/  SHF.L.U32 R67, R16, 0x6, RZ ;  /* 0x0000000610437819 */ /* 0x000fe200000006ff */
[----:B------:R-:W-:Y:S01]  /*1a30*/  IMAD R62, R62, UR10, RZ ;  /* 0x0000000a3e3e7c24 */ /* 0x000fe2000f8e02ff */
[C---:B------:R-:W-:Y:S01]  /*1a40*/  LOP3.LUT R68, R10.reuse, 0x20, RZ, 0x3c, !PT ;  /* 0x000000200a447812 */ /* 0x040fe200078e3cff */
[----:B------:R-:W-:Y:S01]  /*1a50*/  IMAD R13, R13, UR10, RZ ;  /* 0x0000000a0d0d7c24 */ /* 0x000fe2000f8e02ff */
[C---:B------:R-:W-:Y:S01]  /*1a60*/  LOP3.LUT R70, R10.reuse, 0x40, RZ, 0x3c, !PT ;  /* 0x000000400a467812 */ /* 0x040fe200078e3cff */
[----:B------:R-:W-:Y:S01]  /*1a70*/  IMAD R15, R15, UR10, RZ ;  /* 0x0000000a0f0f7c24 */ /* 0x000fe2000f8e02ff */
[----:B------:R-:W-:Y:S01]  /*1a80*/  LOP3.LUT R71, R10, 0x60, RZ, 0x3c, !PT ;  /* 0x000000600a477812 */ /* 0x000fe200078e3cff */
[----:B------:R-:W-:Y:S01]  /*1a90*/  IMAD R65, R5, UR10, RZ ;  /* 0x0000000a05417c24 */ /* 0x000fe2000f8e02ff */
[----:B------:R-:W-:Y:S01]  /*1aa0*/  LOP3.LUT R72, R11, 0x40, RZ, 0x3c, !PT ;  /* 0x000000400b487812 */ /* 0x000fe200078e3cff */
[----:B------:R-:W-:-:S12]  /*1ab0*/  USHF.L.U32 UR7, UR10, 0x6, URZ ;  /* 0x000000060a077899 */ /* 0x000fd8000800063f */
.L_x_1:
[----:B------:R-:W-:Y:S01]  /*1ac0*/  ISETP.GE.AND P0, PT, R5, UR4, PT ;  /* 0x0000000405007c0c */ /* 0x000fe2000bf06270 */
[----:B------:R-:W-:Y:S01]  /*1ad0*/  IMAD.WIDE R16, R65, 0x2, R80 ;  /* 0x0000000241107825 */ /* 0x000fe200078e0250 */
[----:B------:R-:W-:Y:S02]  /*1ae0*/  PRMT R82, RZ, 0x7610, R82 ;  /* 0x00007610ff527816 */ /* 0x000fe40000000052 */
[C---:B------:R-:W-:Y:S02]  /*1af0*/  LOP3.LUT R18, R5.reuse, 0x8, RZ, 0xfc, !PT ;  /* 0x0000000805127812 */ /* 0x040fe400078efcff */
[C---:B------:R-:W-:Y:S02]  /*1b00*/  LOP3.LUT R19, R5.reuse, 0x10, RZ, 0xfc, !PT ;  /* 0x0000001005137812 */ /* 0x040fe400078efcff */
[C---:B------:R-:W-:Y:S02]  /*1b10*/  LOP3.LUT R20, R5.reuse, 0x18, RZ, 0xfc, !PT ;  /* 0x0000001805147812 */ /* 0x040fe400078efcff */
[----:B------:R-:W-:Y:S01]  /*1b20*/  LOP3.LUT R21, R5, 0x20, RZ, 0xfc, !PT ;  /* 0x0000002005157812 */ /* 0x000fe200078efcff */
[----:B------:R-:W-:Y:S01]  /*1b30*/  VIADD R22, R4, 0x38 ;  /* 0x0000003804167836 */ /* 0x000fe20000000000 */
[----:B------:R-:W-:Y:S01]  /*1b40*/  ISETP.GE.AND P1, PT, R19, UR4, PT ;  /* 0x0000000413007c0c */ /* 0x000fe2000bf26270 */
[----:B------:R0:W2:Y:S01]  /*1b50*/  @!P0 LDG.E.U16 R82, desc[UR8][R16.64] ;  /* 0x0000000810528981 */ /* 0x0000a2000c1e1500 */
[----:B------:R-:W-:Y:S01]  /*1b60*/  ISETP.GE.AND P0, PT, R18, UR4, PT ;  /* 0x0000000412007c0c */ /* 0x000fe2000bf06270 */
[----:B------:R-:W-:Y:S01]  /*1b70*/  IMAD.WIDE R18, R13, 0x2, R80 ;  /* 0x000000020d127825 */ /* 0x000fe200078e0250 */
[----:B------:R-:W-:-:S02]  /*1b80*/  ISETP.GE.AND P2, PT, R20, UR4, PT ;  /* 0x0000000414007c0c */ /* 0x000fc4000bf46270 */
[----:B------:R-:W-:Y:S02]  /*1b90*/  ISETP.GE.AND P3, PT, R21, UR4, PT ;  /* 0x0000000415007c0c */ /* 0x000fe4000bf66270 */
[C---:B------:R-:W-:Y:S02]  /*1ba0*/  LOP3.LUT R20, R5.reuse, 0x28, RZ, 0xfc, !PT ;  /* 0x0000002805147812 */ /* 0x040fe400078efcff */
[----:B------:R-:W-:Y:S01]  /*1bb0*/  LOP3.LUT R21, R5, 0x30, RZ, 0xfc, !PT ;  /* 0x0000003005157812 */ /* 0x000fe200078efcff */
[----:B0-----:R-:W-:Y:S01]  /*1bc0*/  IMAD.WIDE R16, R15, 0x2, R80 ;  /* 0x000000020f107825 */ /* 0x001fe200078e0250 */
[----:B------:R-:W-:Y:S02]  /*1bd0*/  ISETP.GE.AND P4, PT, R20, UR4, PT ;  /* 0x0000000414007c0c */ /* 0x000fe4000bf86270 */
[----:B------:R-:W-:Y:S02]  /*1be0*/  ISETP.GE.AND P5, PT, R21, UR4, PT ;  /* 0x0000000415007c0c */ /* 0x000fe4000bfa6270 */
[----:B------:R-:W-:-:S02]  /*1bf0*/  ISETP.GE.AND P6, PT, R22, UR4, PT ;  /* 0x0000000416007c0c */ /* 0x000fc4000bfc6270 */
[----:B------:R-:W-:Y:S02]  /*1c00*/  PRMT R24, RZ, 0x7610, R24 ;  /* 0x00007610ff187816 */ /* 0x000fe40000000018 */
[----:B------:R-:W-:Y:S01]  /*1c10*/  PRMT R25, RZ, 0x7610, R25 ;  /* 0x00007610ff197816 */ /* 0x000fe20000000019 */
[----:B------:R-:W-:Y:S01]  /*1c20*/  IMAD.WIDE R20, R69, 0x2, R80 ;  /* 0x0000000245147825 */ /* 0x000fe200078e0250 */
[----:B------:R-:W-:Y:S02]  /*1c30*/  PRMT R26, RZ, 0x7610, R26 ;  /* 0x00007610ff1a7816 */ /* 0x000fe4000000001a */
[----:B------:R0:W3:Y:S01]  /*1c40*/  @!P0 LDG.E.U16 R24, desc[UR8][R16.64] ;  /* 0x0000000810188981 */ /* 0x0000e2000c1e1500 */
[----:B------:R-:W-:Y:S01]  /*1c50*/  PRMT R27, RZ, 0x7610, R27 ;  /* 0x00007610ff1b7816 */ /* 0x000fe2000000001b */
[----:B------:R-:W-:Y:S01]  /*1c60*/  IMAD.WIDE R22, R63, 0x2, R80 ;  /* 0x000000023f167825 */ /* 0x000fe200078e0250 */
[----:B------:R-:W-:Y:S01]  /*1c70*/  PRMT R28, RZ, 0x7610, R28 ;  /* 0x00007610ff1c7816 */ /* 0x000fe2000000001c */
[----:B------:R1:W4:Y:S01]  /*1c80*/  @!P1 LDG.E.U16 R25, desc[UR8][R18.64] ;  /* 0x0000000812199981 */ /* 0x000322000c1e1500 */
[----:B------:R-:W-:Y:S01]  /*1c90*/  PRMT R29, RZ, 0x7610, R29 ;  /* 0x00007610ff1d7816 */ /* 0x000fe2000000001d */
[----:B------:R-:W-:Y:S01]  /*1ca0*/  IMAD.WIDE R36, R14, 0x2, R80 ;  /* 0x000000020e247825 */ /* 0x000fe200078e0250 */
[----:B------:R-:W-:-:S02]  /*1cb0*/  PRMT R30, RZ, 0x7610, R30 ;  /* 0x00007610ff1e7816 */ /* 0x000fc4000000001e */
[----:B------:R-:W5:Y:S01]  /*1cc0*/  @!P4 LDG.E.U16 R28, desc[UR8][R20.64] ;  /* 0x00000008141cc981 */ /* 0x000f62000c1e1500 */
[----:B0-----:R-:W-:-:S03]  /*1cd0*/  IMAD.WIDE R16, R62, 0x2, R80 ;  /* 0x000000023e107825 */ /* 0x001fc600078e0250 */
[----:B------:R-:W5:Y:S01]  /*1ce0*/  @!P5 LDG.E.U16 R29, desc[UR8][R22.64] ;  /* 0x00000008161dd981 */ /* 0x000f62000c1e1500 */
[----:B-1----:R-:W-:-:S03]  /*1cf0*/  IMAD.WIDE R18, R64, 0x2, R80 ;  /* 0x0000000240127825 */ /* 0x002fc600078e0250 */
[----:B------:R-:W5:Y:S04]  /*1d00*/  @!P2 LDG.E.U16 R26, desc[UR8][R16.64] ;  /* 0x00000008101aa981 */ /* 0x000f68000c1e1500 */
[----:B------:R0:W5:Y:S04]  /*1d10*/  @!P3 LDG.E.U16 R27, desc[UR8][R18.64] ;  /* 0x00000008121bb981 */ /* 0x000168000c1e1500 */
[----:B------:R1:W5:Y:S01]  /*1d20*/  @!P6 LDG.E.U16 R30, desc[UR8][R36.64] ;  /* 0x00000008241ee981 */ /* 0x000362000c1e1500 */
[----:B------:R-:W-:Y:S01]  /*1d30*/  BAR.SYNC.DEFER_BLOCKING 0x0 ;  /* 0x0000000000007b1d */ /* 0x000fe20000010000 */
[----:B------:R-:W-:Y:S01]  /*1d40*/  ISETP.GE.AND P0, PT, R9, UR4, PT ;  /* 0x0000000409007c0c */ /* 0x000fe2000bf06270 */
[----:B0-----:R-:W-:-:S02]  /*1d50*/  IMAD.MOV.U32 R18, RZ, RZ, R40 ;  /* 0x000000ffff127224 */ /* 0x001fc400078e0028 */
[----:B------:R-:W-:Y:S02]  /*1d60*/  IMAD.MOV.U32 R19, RZ, RZ, R43 ;  /* 0x000000ffff137224 */ /* 0x000fe400078e002b */
[----:B------:R-:W-:Y:S01]  /*1d70*/  IMAD.MOV.U32 R16, RZ, RZ, R48 ;  /* 0x000000ffff107224 */ /* 0x000fe200078e0030 */
[----:B-1----:R-:W-:Y:S01]  /*1d80*/  PRMT R37, RZ, 0x7610, R37 ;  /* 0x00007610ff257816 */ /* 0x002fe20000000025 */
[----:B------:R-:W-:Y:S02]  /*1d90*/  IMAD.MOV.U32 R17, RZ, RZ, R49 ;  /* 0x000000ffff117224 */ /* 0x000fe400078e0031 */
[----:B------:R-:W-:Y:S02]  /*1da0*/  IMAD.MOV.U32 R20, RZ, RZ, R42 ;  /* 0x000000ffff147224 */ /* 0x000fe400078e002a */
[----:B------:R-:W-:Y:S02]  /*1db0*/  IMAD.MOV.U32 R21, RZ, RZ, R41 ;  /* 0x000000ffff157224 */ /* 0x000fe400078e0029 */
[----:B------:R-:W-:-:S02]  /*1dc0*/  IMAD.MOV.U32 R22, RZ, RZ, R31 ;  /* 0x000000ffff167224 */ /* 0x000fc400078e001f */
[----:B------:R-:W-:Y:S02]  /*1dd0*/  IMAD.MOV.U32 R23, RZ, RZ, R38 ;  /* 0x000000ffff177224 */ /* 0x000fe400078e0026 */
[C---:B------:R-:W-:Y:S01]  /*1de0*/  IMAD.WIDE R48, R66.reuse, 0x2, R18 ;  /* 0x0000000242307825 */ /* 0x040fe200078e0212 */
[-C--:B------:R-:W-:Y:S02]  /*1df0*/  LOP3.LUT R47, R47, R46.reuse, RZ, 0x3c, !PT ;  /* 0x0000002e2f2f7212 */ /* 0x080fe400078e3cff */
[----:B------:R-:W-:Y:S01]  /*1e00*/  PRMT R31, RZ, 0x7610, R31 ;  /* 0x00007610ff1f7816 */ /* 0x000fe2000000001f */
[C---:B------:R-:W-:Y:S01]  /*1e10*/  IMAD.WIDE R40, R66.reuse, 0x2, R22 ;  /* 0x0000000242287825 */ /* 0x040fe200078e0216 */
[----:B------:R-:W-:Y:S01]  /*1e20*/  PRMT R36, RZ, 0x7610, R36 ;  /* 0x00007610ff247816 */ /* 0x000fe20000000024 */
[----:B------:R0:W5:Y:S02]  /*1e30*/  @!P0 LDG.E.U16 R37, desc[UR8][R48.64] ;  /* 0x0000000830258981 */ /* 0x000164000c1e1500 */
[C---:B------:R-:W-:Y:S01]  /*1e40*/  IMAD.WIDE R42, R66.reuse, 0x2, R20 ;  /* 0x00000002422a7825 */ /* 0x040fe200078e0214 */
[----:B------:R-:W-:Y:S01]  /*1e50*/  LOP3.LUT R46, R47, R46, RZ, 0x3c, !PT ;  /* 0x0000002e2f2e7212 */ /* 0x000fe200078e3cff */
[----:B------:R1:W5:Y:S01]  /*1e60*/  @!P0 LDG.E.U16 R31, desc[UR8][R40.64] ;  /* 0x00000008281f8981 */ /* 0x000362000c1e1500 */
[----:B------:R-:W-:Y:S01]  /*1e70*/  PRMT R38, RZ, 0x7610, R38 ;  /* 0x00007610ff267816 */ /* 0x000fe20000000026 */
[----:B------:R-:W-:-:S04]  /*1e80*/  IMAD.WIDE R50, R66, 0x2, R16 ;  /* 0x0000000242327825 */ /* 0x000fc800078e0210 */
[----:B0-----:R-:W-:Y:S01]  /*1e90*/  IMAD.MOV.U32 R48, RZ, RZ, R84 ;  /* 0x000000ffff307224 */ /* 0x001fe200078e0054 */
[----:B------:R0:W5:Y:S01]  /*1ea0*/  @!P0 LDG.E.U16 R36, desc[UR8][R42.64] ;  /* 0x000000082a248981 */ /* 0x000162000c1e1500 */
[--C-:B------:R-:W-:Y:S01]  /*1eb0*/  IMAD.MOV.U32 R49, RZ, RZ, R39.reuse ;  /* 0x000000ffff317224 */ /* 0x100fe200078e0027 */
[----:B------:R-:W-:Y:S01]  /*1ec0*/  PRMT R39, RZ, 0x7610, R39 ;  /* 0x00007610ff277816 */ /* 0x000fe20000000027 */
[C---:B------:R-:W-:Y:S01]  /*1ed0*/  IMAD.WIDE R84, R66.reuse, 0x2, R44 ;  /* 0x0000000242547825 */ /* 0x040fe200078e022c */
[----:B------:R-:W-:Y:S01]  /*1ee0*/  LOP3.LUT R47, R47, R46, RZ, 0x3c, !PT ;  /* 0x0000002e2f2f7212 */ /* 0x000fe200078e3cff */
[----:B------:R0:W5:Y:S01]  /*1ef0*/  @!P0 LDG.E.U16 R38, desc[UR8][R50.64] ;  /* 0x0000000832268981 */ /* 0x000162000c1e1500 */
[----:B-1----:R-:W-:Y:S01]  /*1f00*/  PRMT R41, RZ, 0x7610, R41 ;  /* 0x00007610ff297816 */ /* 0x002fe20000000029 */
[----:B0-----:R-:W-:Y:S01]  /*1f10*/  IMAD.WIDE R42, R66, 0x2, R48 ;  /* 0x00000002422a7825 */ /* 0x001fe200078e0230 */
[----:B------:R-:W-:-:S04]  /*1f20*/  PRMT R40, RZ, 0x7610, R40 ;  /* 0x00007610ff287816 */ /* 0x000fc80000000028 */
[----:B------:R0:W5:Y:S01]  /*1f30*/  @!P0 LDG.E.U16 R41, desc[UR8][R84.64] ;  /* 0x0000000854298981 */ /* 0x000162000c1e1500 */
[----:B------:R-:W-:-:S03]  /*1f40*/  IMAD.WIDE R50, R66, 0x2, R46 ;  /* 0x0000000242327825 */ /* 0x000fc600078e022e */
[----:B------:R1:W5:Y:S01]  /*1f50*/  @!P0 LDG.E.U16 R39, desc[UR8][R42.64] ;  /* 0x000000082a278981 */ /* 0x000362000c1e1500 */
[----:B------:R-:W-:-:S03]  /*1f60*/  LOP3.LUT R59, R59, R58, RZ, 0x3c, !PT ;  /* 0x0000003a3b3b7212 */ /* 0x000fc600078e3cff */
[----:B------:R1:W5:Y:S01]  /*1f70*/  @!P0 LDG.E.U16 R40, desc[UR8][R50.64] ;  /* 0x0000000832288981 */ /* 0x000362000c1e1500 */
[----:B0-----:R-:W-:Y:S01]  /*1f80*/  IMAD.WIDE R84, R66, 0x2, R52 ;  /* 0x0000000242547825 */ /* 0x001fe200078e0234 */
[----:B-1----:R-:W-:-:S03]  /*1f90*/  PRMT R42, RZ, 0x7610, R42 ;  /* 0x00007610ff2a7816 */ /* 0x002fc6000000002a */
[--C-:B------:R-:W-:Y:S01]  /*1fa0*/  IMAD.MOV.U32 R50, RZ, RZ, R73.reuse ;  /* 0x000000ffff327224 */ /* 0x100fe200078e0049 */
[----:B------:R-:W-:Y:S02]  /*1fb0*/  PRMT R73, RZ, 0x7610, R73 ;  /* 0x00007610ff497816 */ /* 0x000fe40000000049 */
[----:B------:R0:W5:Y:S01]  /*1fc0*/  @!P0 LDG.E.U16 R42, desc[UR8][R84.64] ;  /* 0x00000008542a8981 */ /* 0x000162000c1e1500 */
[--C-:B------:R-:W-:Y:S01]  /*1fd0*/  IMAD.MOV.U32 R51, RZ, RZ, R83.reuse ;  /* 0x000000ffff337224 */ /* 0x100fe200078e0053 */
[----:B------:R-:W-:Y:S02]  /*1fe0*/  LOP3.LUT R58, R59, R58, RZ, 0x3c, !PT ;  /* 0x0000003a3b3a7212 */ /* 0x000fe400078e3cff */
[----:B------:R-:W-:Y:S01]  /*1ff0*/  PRMT R83, RZ, 0x7610, R83 ;  /* 0x00007610ff537816 */ /* 0x000fe20000000053 */
[----:B0-----:R-:W-:Y:S01]  /*2000*/  IMAD.WIDE R84, R66, 0x2, R54 ;  /* 0x0000000242547825 */ /* 0x001fe200078e0236 */
[----:B------:R-:W-:-:S04]  /*2010*/  PRMT R43, RZ, 0x7610, R43 ;  /* 0x00007610ff2b7816 */ /* 0x000fc8000000002b */
[----:B------:R0:W5:Y:S01]  /*2020*/  @!P0 LDG.E.U16 R73, desc[UR8][R84.64] ;  /* 0x0000000854498981 */ /* 0x000162000c1e1500 */
[----:B------:R-:W-:Y:S01]  /*2030*/  IMAD.WIDE R86, R66, 0x2, R50 ;  /* 0x0000000242567825 */ /* 0x000fe200078e0232 */
[----:B------:R-:W-:-:S04]  /*2040*/  LOP3.LUT R59, R59, R58, RZ, 0x3c, !PT ;  /* 0x0000003a3b3b7212 */ /* 0x000fc800078e3cff */
[----:B------:R1:W5:Y:S01]  /*2050*/  @!P0 LDG.E.U16 R43, desc[UR8][R86.64] ;  /* 0x00000008562b8981 */ /* 0x000362000c1e1500 */
[----:B0-----:R-:W-:-:S05]  /*2060*/  IMAD.WIDE R84, R66, 0x2, R56 ;  /* 0x0000000242547825 */ /* 0x001fca00078e0238 */
[----:B------:R0:W5:Y:S01]  /*2070*/  @!P0 LDG.E.U16 R83, desc[UR8][R84.64] ;  /* 0x0000000854538981 */ /* 0x000162000c1e1500 */
[----:B-1----:R-:W-:Y:S01]  /*2080*/  IMAD.WIDE R86, R66, 0x2, R58 ;  /* 0x0000000242567825 */ /* 0x002fe200078e023a */
[----:B0-----:R-:W-:Y:S02]  /*2090*/  PRMT R84, RZ, 0x7610, R84 ;  /* 0x00007610ff547816 */ /* 0x001fe40000000054 */
[----:B------:R-:W-:-:S04]  /*20a0*/  PRMT R85, RZ, 0x7610, R85 ;  /* 0x00007610ff557816 */ /* 0x000fc80000000055 */
[----:B------:R0:W5:Y:S01]  /*20b0*/  @!P0 LDG.E.U16 R84, desc[UR8][R86.64] ;  /* 0x0000000856548981 */ /* 0x000162000c1e1500 */
[----:B------:R-:W-:Y:S02]  /*20c0*/  PRMT R88, RZ, 0x7610, R88 ;  /* 0x00007610ff587816 */ /* 0x000fe40000000058 */
[----:B------:R-:W-:Y:S01]  /*20d0*/  LOP3.LUT R79, R79, R78, RZ, 0x3c, !PT ;  /* 0x0000004e4f4f7212 */ /* 0x000fe200078e3cff */
[----:B0-----:R-:W-:-:S03]  /*20e0*/  IMAD.WIDE R86, R66, 0x2, R60 ;  /* 0x0000000242567825 */ /* 0x001fc600078e023c */
[C---:B------:R-:W-:Y:S02]  /*20f0*/  LOP3.LUT R78, R79.reuse, R78, RZ, 0x3c, !PT ;  /* 0x0000004e4f4e7212 */ /* 0x040fe400078e3cff */
[----:B------:R0:W5:Y:S01]  /*2100*/  @!P0 LDG.E.U16 R85, desc[UR8][R86.64] ;  /* 0x0000000856558981 */ /* 0x000162000c1e1500 */
[----:B------:R-:W-:Y:S02]  /*2110*/  PRMT R89, RZ, 0x7610, R89 ;  /* 0x00007610ff597816 */ /* 0x000fe40000000059 */
[----:B------:R-:W-:Y:S01]  /*2120*/  LOP3.LUT R79, R79, R78, RZ, 0x3c, !PT ;  /* 0x0000004e4f4f7212 */ /* 0x000fe200078e3cff */
[----:B0-----:R-:W-:-:S05]  /*2130*/  IMAD.WIDE R86, R66, 0x2, R74 ;  /* 0x0000000242567825 */ /* 0x001fca00078e024a */
[----:B------:R0:W5:Y:S01]  /*2140*/  @!P0 LDG.E.U16 R88, desc[UR8][R86.64] ;  /* 0x0000000856588981 */ /* 0x000162000c1e1500 */
[----:B------:R-:W-:Y:S01]  /*2150*/  PRMT R90, RZ, 0x7610, R90 ;  /* 0x00007610ff5a7816 */ /* 0x000fe2000000005a */
[----:B0-----:R-:W-:-:S05]  /*2160*/  IMAD.WIDE R86, R66, 0x2, R76 ;  /* 0x0000000242567825 */ /* 0x001fca00078e024c */
[----:B------:R0:W5:Y:S02]  /*2170*/  @!P0 LDG.E.U16 R89, desc[UR8][R86.64] ;  /* 0x0000000856598981 */ /* 0x000164000c1e1500 */
[----:B0-----:R-:W-:-:S05]  /*2180*/  IMAD.WIDE R86, R66, 0x2, R78 ;  /* 0x0000000242567825 */ /* 0x001fca00078e024e */
[----:B------:R-:W5:Y:S04]  /*2190*/  @!P0 LDG.E.U16 R90, desc[UR8][R86.64] ;  /* 0x00000008565a8981 */ /* 0x000f68000c1e1500 */
[----:B--2---:R-:W-:Y:S04]  /*21a0*/  STS.U16 [R10+UR5+0x1000], R82 ;  /* 0x001000520a007988 */ /* 0x004fe80008000405 */
[----:B---3--:R-:W-:Y:S04]  /*21b0*/  STS.U16 [R10+UR5+0x1100], R24 ;  /* 0x001100180a007988 */ /* 0x008fe80008000405 */
[----:B----4-:R-:W-:Y:S04]  /*21c0*/  STS.U16 [R10+UR5+0x1200], R25 ;  /* 0x001200190a007988 */ /* 0x010fe80008000405 */
[----:B-----5:R-:W-:Y:S04]  /*21d0*/  STS.U16 [R10+UR5+0x1500], R28 ;  /* 0x0015001c0a007988 */ /* 0x020fe80008000405 */
[----:B------:R-:W-:Y:S04]  /*21e0*/  STS.U16 [R10+UR5+0x1600], R29 ;  /* 0x0016001d0a007988 */ /* 0x000fe80008000405 */
[----:B------:R-:W-:Y:S04]  /*21f0*/  STS.U16 [R10+UR5+0x1300], R26 ;  /* 0x0013001a0a007988 */ /* 0x000fe80008000405 */
[----:B------:R-:W-:Y:S04]  /*2200*/  STS.U16 [R10+UR5+0x1400], R27 ;  /* 0x0014001b0a007988 */ /* 0x000fe80008000405 */
[----:B------:R-:W-:Y:S04]  /*2210*/  STS.U16 [R10+UR5+0x1700], R30 ;  /* 0x0017001e0a007988 */ /* 0x000fe80008000405 */
[----:B------:R-:W-:Y:S04]  /*2220*/  STS.U16 [R10+UR5], R31 ;  /* 0x0000001f0a007988 */ /* 0x000fe80008000405 */
[----:B------:R-:W-:Y:S04]  /*2230*/  STS.U16 [R10+UR5+0x400], R39 ;  /* 0x000400270a007988 */ /* 0x000fe80008000405 */
        /* <DEDUP_REMOVED lines=13> */
[----:B------:R-:W-:Y:S01]  /*2310*/  STS.U16 [R71+UR5+0xf00], R90 ;  /* 0x000f005a47007988 */ /* 0x000fe20008000405 */
[----:B------:R-:W-:Y:S06]  /*2320*/  BAR.SYNC.DEFER_BLOCKING 0x0 ;  /* 0x0000000000007b1d */ /* 0x000fec0000010000 */
[----:B------:R-:W-:Y:S04]  /*2330*/  LDSM.16.MT88.4 R36, [R12+0x1000] ;  /* 0x001000000c24783b */ /* 0x000fe80000004200 */
[----:B------:R-:W0:Y:S04]  /*2340*/  LDSM.16.M88.4 R24, [R11+UR5] ;  /* 0x000000050b18783b */ /* 0x000e280008000200 */
[----:B------:R-:W1:Y:S04]  /*2350*/  LDSM.16.MT88.4 R28, [R12+0x1200] ;  /* 0x001200000c1c783b */ /* 0x000e680000004200 */
[----:B------:R-:W-:Y:S01]  /*2360*/  LDSM.16.M88.4 R40, [R72+UR5] ;  /* 0x000000054828783b */ /* 0x000fe20008000200 */
[----:B0-----:R-:W-:Y:S03]  /*2370*/  HMMA.16816.F32.BF16 R32, R36, R24, R32 ;  /* 0x000000182420723c */ /* 0x001fe60000041820 */
[----:B------:R-:W0:-:S15]  /*2380*/  LDSM.16.MT88.4 R36, [R12+0x1400] ;  /* 0x001400000c24783b */ /* 0x000e1e0000004200 */
[----:B------:R-:W-:-:S06]  /*2390*/  NOP ;  /* 0x0000000000007918 */ /* 0x000fcc0000000000 */
[----:B-1----:R-:W-:Y:S01]  /*23a0*/  HMMA.16816.F32.BF16 R28, R28, R26, R32 ;  /* 0x0000001a1c1c723c */ /* 0x002fe20000041820 */
[----:B------:R-:W1:Y:S01]  /*23b0*/  LDSM.16.MT88.4 R32, [R12+0x1600] ;  /* 0x001600000c20783b */ /* 0x000e620000004200 */
[----:B------:R-:W-:Y:S01]  /*23c0*/  UIADD3 UR6, UR6, -0x1, URZ ;  /* 0xffffffff06067890 */ /* 0x000fe2000fffe03f */
[----:B------:R-:W-:-:S05]  /*23d0*/  IMAD.WIDE R24, R67, 0x2, R78 ;  /* 0x0000000243187825 */ /* 0x000fca00078e024e */
[----:B------:R-:W-:-:S15]  /*23e0*/  ISETP.NE.U32.AND P0, PT, RZ, UR6, PT ;  /* 0x00000006ff007c0c */ /* 0x000fde000bf05070 */
[----:B------:R-:W-:-:S01]  /*23f0*/  NOP ;  /* 0x0000000000007918 */ /* 0x000fc20000000000 */
[----:B0-----:R-:W-:Y:S01]  /*2400*/  HMMA.16816.F32.BF16 R28, R36, R40, R28 ;  /* 0x00000028241c723c */ /* 0x001fe2000004181c */
[----:B------:R-:W-:Y:S02]  /*2410*/  IMAD.MOV.U32 R79, RZ, RZ, R24 ;  /* 0x000000ffff4f7224 */ /* 0x000fe400078e0018 */
[----:B------:R-:W-:Y:S02]  /*2420*/  IMAD.MOV.U32 R78, RZ, RZ, R25 ;  /* 0x000000ffff4e7224 */ /* 0x000fe400078e0019 */
[----:B------:R-:W-:Y:S01]  /*2430*/  IMAD.WIDE R24, R67, 0x2, R58 ;  /* 0x0000000243187825 */ /* 0x000fe200078e023a */
[----:B------:R-:W-:-:S03]  /*2440*/  UIADD3 UR4, UR4, -0x40, URZ ;  /* 0xffffffc004047890 */ /* 0x000fc6000fffe03f */
[----:B------:R-:W-:Y:S01]  /*2450*/  IMAD.MOV.U32 R59, RZ, RZ, R24 ;  /* 0x000000ffff3b7224 */ /* 0x000fe200078e0018 */
[----:B------:R-:W-:Y:S01]  /*2460*/  MOV R58, R25 ;  /* 0x00000019003a7202 */ /* 0x000fe20000000f00 */
[----:B------:R-:W-:-:S04]  /*2470*/  IMAD.WIDE R48, R67, 0x2, R48 ;  /* 0x0000000243307825 */ /* 0x000fc800078e0230 */
[----:B------:R-:W-:Y:S02]  /*2480*/  IMAD.U32 R27, RZ, RZ, UR7 ;  /* 0x00000007ff1b7e24 */ /* 0x000fe4000f8e00ff */
[----:B------:R-:W-:-:S04]  /*2490*/  IMAD.WIDE R50, R67, 0x2, R50 ;  /* 0x0000000243327825 */ /* 0x000fc800078e0232 */
[----:B------:R-:W-:-:S03]  /*24a0*/  IMAD.WIDE R24, R67, 0x2, R46 ;  /* 0x0000000243187825 */ /* 0x000fc600078e022e */
[----:B-1----:R-:W-:Y:S01]  /*24b0*/  HMMA.16816.F32.BF16 R32, R32, R42, R28 ;  /* 0x0000002a2020723c */ /* 0x002fe2000004181c */
[----:B------:R-:W-:-:S04]  /*24c0*/  IMAD.WIDE R16, R67, 0x2, R16 ;  /* 0x0000000243107825 */ /* 0x000fc800078e0210 */
[----:B------:R-:W-:-:S04]  /*24d0*/  IMAD.WIDE R18, R67, 0x2, R18 ;  /* 0x0000000243127825 */ /* 0x000fc800078e0212 */
[----:B------:R-:W-:-:S04]  /*24e0*/  IMAD.WIDE R20, R67, 0x2, R20 ;  /* 0x0000000243147825 */ /* 0x000fc800078e0214 */
[----:B------:R-:W-:-:S04]  /*24f0*/  IMAD.WIDE R22, R67, 0x2, R22 ;  /* 0x0000000243167825 */ /* 0x000fc800078e0216 */
[----:B------:R-:W-:Y:S02]  /*2500*/  IMAD.MOV.U32 R84, RZ, RZ, R48 ;  /* 0x000000ffff547224 */ /* 0x000fe400078e0030 */
[----:B------:R-:W-:Y:S02]  /*2510*/  IMAD.MOV.U32 R39, RZ, RZ, R49 ;  /* 0x000000ffff277224 */ /* 0x000fe400078e0031 */
[----:B------:R-:W-:-:S04]  /*2520*/  IMAD.WIDE R76, R67, 0x2, R76 ;  /* 0x00000002434c7825 */ /* 0x000fc800078e024c */
[----:B------:R-:W-:-:S04]  /*2530*/  IMAD.WIDE R80, R27, 0x2, R80 ;  /* 0x000000021b507825 */ /* 0x000fc800078e0250 */
[----:B------:R-:W-:-:S04]  /*2540*/  IMAD.WIDE R74, R67, 0x2, R74 ;  /* 0x00000002434a7825 */ /* 0x000fc800078e024a */
[----:B------:R-:W-:-:S04]  /*2550*/  IMAD.WIDE R60, R67, 0x2, R60 ;  /* 0x00000002433c7825 */ /* 0x000fc800078e023c */
[----:B------:R-:W-:-:S04]  /*2560*/  IMAD.WIDE R56, R67, 0x2, R56 ;  /* 0x0000000243387825 */ /* 0x000fc800078e0238 */
[----:B------:R-:W-:-:S04]  /*2570*/  IMAD.WIDE R54, R67, 0x2, R54 ;  /* 0x0000000243367825 */ /* 0x000fc800078e0236 */
[----:B------:R-:W-:-:S04]  /*2580*/  IMAD.WIDE R52, R67, 0x2, R52 ;  /* 0x0000000243347825 */ /* 0x000fc800078e0234 */
[----:B------:R-:W-:-:S04]  /*2590*/  IMAD.WIDE R44, R67, 0x2, R44 ;  /* 0x00000002432c7825 */ /* 0x000fc800078e022c */
[----:B------:R-:W-:Y:S02]  /*25a0*/  IMAD.MOV.U32 R73, RZ, RZ, R50 ;  /* 0x000000ffff497224 */ /* 0x000fe400078e0032 */
[----:B------:R-:W-:Y:S02]  /*25b0*/  IMAD.MOV.U32 R83, RZ, RZ, R51 ;  /* 0x000000ffff537224 */ /* 0x000fe400078e0033 */
[----:B------:R-:W-:Y:S02]  /*25c0*/  IMAD.MOV.U32 R47, RZ, RZ, R24 ;  /* 0x000000ffff2f7224 */ /* 0x000fe400078e0018 */
[----:B------:R-:W-:Y:S02]  /*25d0*/  IMAD.MOV.U32 R46, RZ, RZ, R25 ;  /* 0x000000ffff2e7224 */ /* 0x000fe400078e0019 */
[----:B------:R-:W-:Y:S02]  /*25e0*/  IMAD.MOV.U32 R48, RZ, RZ, R16 ;  /* 0x000000ffff307224 */ /* 0x000fe400078e0010 */
[----:B------:R-:W-:-:S02]  /*25f0*/  IMAD.MOV.U32 R49, RZ, RZ, R17 ;  /* 0x000000ffff317224 */ /* 0x000fc400078e0011 */
[----:B------:R-:W-:Y:S02]  /*2600*/  IMAD.MOV.U32 R40, RZ, RZ, R18 ;  /* 0x000000ffff287224 */ /* 0x000fe400078e0012 */
[----:B------:R-:W-:Y:S02]  /*2610*/  IMAD.MOV.U32 R43, RZ, RZ, R19 ;  /* 0x000000ffff2b7224 */ /* 0x000fe400078e0013 */
[----:B------:R-:W-:Y:S02]  /*2620*/  IMAD.MOV.U32 R42, RZ, RZ, R20 ;  /* 0x000000ffff2a7224 */ /* 0x000fe400078e0014 */
[----:B------:R-:W-:Y:S02]  /*2630*/  IMAD.MOV.U32 R41, RZ, RZ, R21 ;  /* 0x000000ffff297224 */ /* 0x000fe400078e0015 */
[----:B------:R-:W-:Y:S02]  /*2640*/  IMAD.MOV.U32 R31, RZ, RZ, R22 ;  /* 0x000000ffff1f7224 */ /* 0x000fe400078e0016 */
[----:B------:R-:W-:Y:S01]  /*2650*/  IMAD.MOV.U32 R38, RZ, RZ, R23 ;  /* 0x000000ffff267224 */ /* 0x000fe200078e0017 */
[----:B------:R-:W-:Y:S06]  /*2660*/  @P0 BRA `(.L_x_1) ;  /* 0xfffffff400140947 */ /* 0x000fec000383ffff */
[----:B------:R-:W-:Y:S02]  /*2670*/  F2FP.BF16.F32.PACK_AB R34, R35, R34 ;  /* 0x000000222322723e */ /* 0x000fe400000010ff */
[----:B------:R-:W-:-:S07]  /*2680*/  F2FP.BF16.F32.PACK_AB R32, R33, R32 ;  /* 0x000000202120723e */ /* 0x000fce00000010ff */
.L_x_0:
[----:B------:R-:W-:Y:S01]  /*2690*/  BAR.SYNC.DEFER_BLOCKING 0x0 ;  /* 0x0000000000007b1d */ /* 0x000fe20000010000 */
[----:B------:R-:W-:Y:S01]  /*26a0*/  LOP3.LUT R4, R4, 0x2, RZ, 0xc0, !PT ;  /* 0x0000000204047812 */ /* 0x000fe200078ec0ff */
[----:B------:R-:W-:Y:S01]  /*26b0*/  IMAD.SHL.U32 R9, R0, 0x4, RZ ;  /* 0x0000000400097824 */ /* 0x000fe200078e00ff */
[----:B------:R-:W-:Y:S02]  /*26c0*/  LOP3.LUT R6, R6, 0x300, RZ, 0xc0, !PT ;  /* 0x0000030006067812 */ /* 0x000fe400078ec0ff */
[----:B------:R-:W-:Y:S01]  /*26d0*/  LOP3.LUT R7, R7, 0x1c, R0, 0xf8, !PT ;  /* 0x0000001c07077812 */ /* 0x000fe200078ef800 */
[----:B------:R-:W-:Y:S01]  /*26e0*/  IMAD R4, R3, 0x2, R4 ;  /* 0x0000000203047824 */ /* 0x000fe200078e0204 */
[----:B------:R-:W-:Y:S01]  /*26f0*/  LOP3.LUT R9, R6, 0x7c, R9, 0xf8, !PT ;  /* 0x0000007c06097812 */ /* 0x000fe200078ef809 */
[----:B------:R-:W-:Y:S01]  /*2700*/  ULDC UR4, c[0x0][0x244] ;  /* 0x0000910000047ab9 */ /* 0x000fe20000000800 */
[----:B------:R-:W-:Y:S01]  /*2710*/  PRMT R10, R32, 0x7632, R10 ;  /* 0x00007632200a7816 */ /* 0x000fe2000000000a */
[----:B------:R-:W-:Y:S01]  /*2720*/  ULDC.64 UR6, c[0x0][0x228] ;  /* 0x00008a0000067ab9 */ /* 0x000fe20000000a00 */
[----:B------:R-:W-:Y:S01]  /*2730*/  LOP3.LUT R7, R4, R7, RZ, 0xfc, !PT ;  /* 0x0000000704077212 */ /* 0x000fe200078efcff */
[----:B------:R-:W-:Y:S01]  /*2740*/  IMAD R4, R2, UR4, RZ ;  /* 0x0000000402047c24 */ /* 0x000fe2000f8e02ff */
[----:B------:R-:W-:-:S02]  /*2750*/  LOP3.LUT R9, R9, 0x60, R0, 0x78, !PT ;  /* 0x0000006009097812 */ /* 0x000fc400078e7800 */
[C---:B------:R-:W-:Y:S02]  /*2760*/  LOP3.LUT R0, R7.reuse, 0x40, RZ, 0x3c, !PT ;  /* 0x0000004007007812 */ /* 0x040fe400078e3cff */
[C---:B------:R-:W-:Y:S02]  /*2770*/  LOP3.LUT R3, R7.reuse, 0x20, RZ, 0x3c, !PT ;  /* 0x0000002007037812 */ /* 0x040fe400078e3cff */
[----:B------:R-:W-:Y:S02]  /*2780*/  PRMT R12, R34, 0x7632, R12 ;  /* 0x00007632220c7816 */ /* 0x000fe4000000000c */
[----:B------:R-:W-:Y:S02]  /*2790*/  LOP3.LUT R6, R7, 0x60, RZ, 0x3c, !PT ;  /* 0x0000006007067812 */ /* 0x000fe400078e3cff */
[----:B------:R-:W-:Y:S01]  /*27a0*/  ISETP.GE.AND P0, PT, R2, UR6, PT ;  /* 0x0000000602007c0c */ /* 0x000fe2000bf06270 */
[----:B------:R-:W-:Y:S01]  /*27b0*/  STS.U16 [R7+UR5], R32 ;  /* 0x0000002007007988 */ /* 0x000fe20008000405 */
[----:B------:R-:W-:-:S03]  /*27c0*/  LOP3.LUT R2, R8, 0x10, R5, 0xfe, !PT ;  /* 0x0000001008027812 */ /* 0x000fc600078efe05 */
[----:B------:R0:W-:Y:S04]  /*27d0*/  STS.U16 [R0+UR5+0x200], R10 ;  /* 0x0002000a00007988 */ /* 0x0001e80008000405 */
[----:B------:R1:W-:Y:S04]  /*27e0*/  STS.U16 [R3+UR5+0x100], R34 ;  /* 0x0001002203007988 */ /* 0x0003e80008000405 */
[----:B------:R2:W-:Y:S01]  /*27f0*/  STS.U16 [R6+UR5+0x300], R12 ;  /* 0x0003000c06007988 */ /* 0x0005e20008000405 */
[C---:B0-----:R-:W-:Y:S01]  /*2800*/  LOP3.LUT R0, R8.reuse, 0x18, R5, 0xfe, !PT ;  /* 0x0000001808007812 */ /* 0x041fe200078efe05 */
[----:B------:R-:W-:Y:S01]  /*2810*/  BAR.SYNC.DEFER_BLOCKING 0x0 ;  /* 0x0000000000007b1d */ /* 0x000fe20000010000 */
[----:B-1----:R-:W-:-:S02]  /*2820*/  LOP3.LUT R3, R8, R5, RZ, 0xfc, !PT ;  /* 0x0000000508037212 */ /* 0x002fc400078efcff */
[----:B------:R-:W-:Y:S02]  /*2830*/  LOP3.LUT R5, R8, 0x8, R5, 0xfe, !PT ;  /* 0x0000000808057812 */ /* 0x000fe400078efe05 */
[----:B------:R-:W-:Y:S02]  /*2840*/  ISETP.LT.AND P3, PT, R3, UR7, !P0 ;  /* 0x0000000703007c0c */ /* 0x000fe4000c761270 */
[----:B------:R-:W-:Y:S01]  /*2850*/  ISETP.LT.AND P2, PT, R5, UR7, !P0 ;  /* 0x0000000705007c0c */ /* 0x000fe2000c741270 */
[----:B------:R-:W0:Y:S04]  /*2860*/  LDS R11, [R9+UR5] ;  /* 0x00000005090b7984 */ /* 0x000e280008000800 */
[----:B------:R1:W3:Y:S01]  /*2870*/  LDS R13, [R9+UR5+0x80] ;  /* 0x00008005090d7984 */ /* 0x0002e20008000800 */
[----:B------:R-:W-:-:S02]  /*2880*/  ULDC.64 UR4, c[0x0][0x220] ;  /* 0x0000880000047ab9 */ /* 0x000fc40000000a00 */
[C---:B------:R-:W-:Y:S01]  /*2890*/  LEA R10, P1, R4.reuse, UR4, 0x1 ;  /* 0x00000004040a7c11 */ /* 0x040fe2000f8208ff */
[----:B------:R-:W-:Y:S02]  /*28a0*/  ULDC UR4, c[0x0][0x248] ;  /* 0x0000920000047ab9 */ /* 0x000fe40000000800 */
[----:B------:R-:W-:Y:S01]  /*28b0*/  IMAD R3, R3, UR4, RZ ;  /* 0x0000000403037c24 */ /* 0x000fe2000f8e02ff */
[----:B--2---:R-:W-:Y:S01]  /*28c0*/  LEA.HI.X.SX32 R12, R4, UR5, 0x1, P1 ;  /* 0x00000005040c7c11 */ /* 0x004fe200088f0eff */
[----:B------:R-:W-:Y:S01]  /*28d0*/  IMAD R5, R5, UR4, RZ ;  /* 0x0000000405057c24 */ /* 0x000fe2000f8e02ff */
[C---:B------:R-:W-:Y:S01]  /*28e0*/  ISETP.LT.AND P1, PT, R2.reuse, UR7, !P0 ;  /* 0x0000000702007c0c */ /* 0x040fe2000c721270 */
[----:B------:R-:W-:Y:S01]  /*28f0*/  IMAD R7, R2, UR4, RZ ;  /* 0x0000000402077c24 */ /* 0x000fe2000f8e02ff */
[C---:B------:R-:W-:Y:S01]  /*2900*/  ISETP.LT.AND P0, PT, R0.reuse, UR7, !P0 ;  /* 0x0000000700007c0c */ /* 0x040fe2000c701270 */
[----:B-1----:R-:W-:Y:S01]  /*2910*/  IMAD R9, R0, UR4, RZ ;  /* 0x0000000400097c24 */ /* 0x002fe2000f8e02ff */
[----:B------:R-:W-:-:S02]  /*2920*/  LEA R2, P4, R3, R10, 0x1 ;  /* 0x0000000a03027211 */ /* 0x000fc400078808ff */
[-C--:B------:R-:W-:Y:S02]  /*2930*/  LEA R4, P6, R5, R10.reuse, 0x1 ;  /* 0x0000000a05047211 */ /* 0x080fe400078c08ff */
[----:B------:R-:W-:Y:S02]  /*2940*/  LEA R6, P5, R7, R10, 0x1 ;  /* 0x0000000a07067211 */ /* 0x000fe400078a08ff */
[-C--:B------:R-:W-:Y:S02]  /*2950*/  LEA.HI.X.SX32 R3, R3, R12.reuse, 0x1, P4 ;  /* 0x0000000c03037211 */ /* 0x080fe400020f0eff */
[-C--:B------:R-:W-:Y:S02]  /*2960*/  LEA.HI.X.SX32 R5, R5, R12.reuse, 0x1, P6 ;  /* 0x0000000c05057211 */ /* 0x080fe400030f0eff */
[----:B------:R-:W-:Y:S02]  /*2970*/  LEA.HI.X.SX32 R7, R7, R12, 0x1, P5 ;  /* 0x0000000c07077211 */ /* 0x000fe400028f0eff */
[----:B------:R-:W-:-:S04]  /*2980*/  LEA R8, P4, R9, R10, 0x1 ;  /* 0x0000000a09087211 */ /* 0x000fc800078808ff */
[----:B------:R-:W-:Y:S02]  /*2990*/  LEA.HI.X.SX32 R9, R9, R12, 0x1, P4 ;  /* 0x0000000c09097211 */ /* 0x000fe400020f0eff */
[----:B0-----:R-:W-:Y:S01]  /*29a0*/  PRMT R0, R11, 0x7632, R0 ;  /* 0x000076320b007816 */ /* 0x001fe20000000000 */
[----:B------:R0:W-:Y:S04]  /*29b0*/  @P3 STG.E.U16 desc[UR8][R2.64], R11 ;  /* 0x0000000b02003986 */ /* 0x0001e8000c101508 */
[----:B------:R0:W-:Y:S04]  /*29c0*/  @P2 STG.E.U16 desc[UR8][R4.64], R0 ;  /* 0x0000000004002986 */ /* 0x0001e8000c101508 */
[----:B---3--:R0:W-:Y:S01]  /*29d0*/  @P1 STG.E.U16 desc[UR8][R6.64], R13 ;  /* 0x0000000d06001986 */ /* 0x0081e2000c101508 */
[----:B------:R-:W-:Y:S05]  /*29e0*/  @!P0 EXIT ;  /* 0x000000000000894d */ /* 0x000fea0003800000 */
[----:B0-----:R-:W-:-:S05]  /*29f0*/  PRMT R4, R13, 0x7632, R4 ;  /* 0x000076320d047816 */ /* 0x001fca0000000004 */
[----:B------:R-:W-:Y:S01]  /*2a00*/  STG.E.U16 desc[UR8][R8.64], R4 ;  /* 0x0000000408007986 */ /* 0x000fe2000c101508 */
[----:B------:R-:W-:Y:S05]  /*2a10*/  EXIT ;  /* 0x000000000000794d */ /* 0x000fea0003800000 */
.L_x_2:
[----:B------:R-:W-:-:S00]  /*2a20*/  BRA `(.L_x_2) ;  /* 0xfffffffc00fc7947 */ /* 0x000fc0000383ffff */
[----:B------:R-:W-:-:S00]  /*2a30*/  NOP ;  /* 0x0000000000007918 */ /* 0x000fc00000000000 */
        /* <DEDUP_REMOVED lines=12> */
.L_x_3:


//--------------------- .nv.shared.matmul_kernel  --------------------------
	.section	.nv.shared.matmul_kernel,"aw",@nobits
	.sectionflags	@""
	.align	16
	.zero		1024


//--------------------- .nv.shared.reserved.0     --------------------------
	.section	.nv.shared.reserved.0,"aw",@nobits
	.weak		__nv_reservedSMEM_offset_0_alias
	.size		__nv_reservedSMEM_offset_0_alias, 0, 0
	.other		__nv_reservedSMEM_offset_0_alias,@"STO_CUDA_RESERVED_SHARED STV_DEFAULT"
__nv_reservedSMEM_offset_0_alias:
	.zero		0


//--------------------- .nv.constant0.matmul_kernel --------------------------
	.section	.nv.constant0.matmul_kernel,"a",@progbits
	.sectionflags	@""
	.align	4
.nv.constant0.matmul_kernel:
	.zero		608


//--------------------- SYMBOLS --------------------------

	.type		.nv.reservedSmem.offset0,@object
	.size		.nv.reservedSmem.offset0,0x4
